// auto-generated by cutlass_sweep.sparse_gemm — config: {"arch": "sm_90", "cluster_m": 1, "cluster_n": 1, "dtype": "fp16", "tile_k": 64, "tile_m": 256, "tile_n": 64}
#include "cutlass/cutlass.h"
#include "cutlass/gemm/collective/collective_builder.hpp"
#include "cutlass/gemm/device/gemm_universal_adapter.h"
#include "cutlass/gemm/kernel/gemm_universal.hpp"
#include "cutlass/epilogue/collective/collective_builder.hpp"

using Elem = cutlass::half_t;
using Acc  = float;
using TileShape    = cute::Shape<cute::_256, cute::_64, cute::_64>;
using ClusterShape = cute::Shape<cute::_1, cute::_1, cute::_1>;

using CollectiveEpilogue = typename cutlass::epilogue::collective::CollectiveBuilder<
    cutlass::arch::Sm90, cutlass::arch::OpClassSparseTensorOp,
    TileShape, ClusterShape,
    cutlass::epilogue::collective::EpilogueTileAuto,
    Acc, Acc,
    Acc, cutlass::layout::ColumnMajor, 128 / cutlass::sizeof_bits<Acc>::value,
    Acc, cutlass::layout::ColumnMajor, 128 / cutlass::sizeof_bits<Acc>::value,
    cutlass::epilogue::collective::EpilogueScheduleAuto
  >::CollectiveOp;

using CollectiveMainloop = typename cutlass::gemm::collective::CollectiveBuilder<
    cutlass::arch::Sm90, cutlass::arch::OpClassSparseTensorOp,
    Elem, cutlass::layout::RowMajor, 128 / cutlass::sizeof_bits<Elem>::value,
    Elem, cutlass::layout::ColumnMajor, 128 / cutlass::sizeof_bits<Elem>::value,
    Acc,
    TileShape, ClusterShape,
    cutlass::gemm::collective::StageCountAutoCarveout<static_cast<int>(sizeof(typename CollectiveEpilogue::SharedStorage))>,
    cutlass::gemm::collective::KernelScheduleAuto
  >::CollectiveOp;

using GemmKernel = cutlass::gemm::kernel::GemmUniversal<
    cute::Shape<int,int,int,int>,
    CollectiveMainloop,
    CollectiveEpilogue
>;
using Gemm = cutlass::gemm::device::GemmUniversalAdapter<GemmKernel>;

auto* _anchor = &cutlass::device_kernel<GemmKernel>;


// ===== COMPILED SASS (sm_90a) =====

	.target	sm_90a

	.elftype	@"ET_EXEC"


//--------------------- .note.nv.tkinfo           --------------------------
	.section	.note.nv.tkinfo,"",@"SHT_NOTE"
	.sectionflags	@"SHF_NOTE_NV_TKINFO"
	.tkinfo
        /*0018*/ 	.word	0x00000002
        /*0030*/ 	.string	""
        /*0030*/ 	.string	"ptxas"
        /*0030*/ 	.string	"Cuda compilation tools, release 13.0, V13.0.88"
        /*0030*/ 	.string	"Build cuda_13.0.r13.0/compiler.36424714_0"
        /*0030*/ 	.string	"-arch sm_90a -m 64 "



//--------------------- .note.nv.cuinfo           --------------------------
	.section	.note.nv.cuinfo,"",@"SHT_NOTE"
	.sectionflags	@"SHF_NOTE_NV_CUINFO"
        /*0018*/ 	.short	0x0002
        /*001a*/ 	.short	0x005a
        /*001c*/ 	.short	0x0082
	.zero		2


//--------------------- .nv.info                  --------------------------
	.section	.nv.info,"",@"SHT_CUDA_INFO"
	.align	4


	//----- nvinfo : EIATTR_REGCOUNT
	.align		4
        /*0000*/ 	.byte	0x04, 0x2f
        /*0002*/ 	.short	(.L_12 - .L_11)
	.align		4
.L_11:
        /*0004*/ 	.word	index@(_ZN7cutlass13device_kernelINS_4gemm6kernel13GemmUniversalIN4cute5tupleIJiiiiEEENS1_10collective13CollectiveMmaINS1_40MainloopSm90TmaGmmaWarpSpecializedSparseILi8ENS5_IJNS4_1CILi1EEESB_SB_EEENS1_35KernelTmaWarpSpecializedCooperativeEEENS5_IJNSA_ILi256EEENSA_ILi64EEESG_EEENS_6half_tENS5_IJNS4_6LayoutINS5_IJiNS5_IJNSA_ILi2EEEiEEEiEEENS5_IJlNS5_IJSB_SK_EEElEEEEENSJ_INS5_IJNS5_IJNS5_IJNSA_ILi8EEESK_NSA_ILi4EEEEEEiEEENS5_IJNS5_IJNSA_ILi16EEESK_SK_EEEiEEEiEEENS5_IJNS5_IJNS5_IJSG_SU_NSA_ILi1024EEEEEENSA_ILi4096EEEEEENS5_IJNS5_IJSB_NSA_ILi512EEENSA_ILi32EEEEEElEEElEEEEEEEESI_NS5_IJlSB_lEEENS4_8TiledMMAINS4_8MMA_AtomIJNS4_4SM904GMMA6SPARSE26GMMA_64x64x32_F32F16F16_SSILNS1D_5MajorE0ELS1G_0ELNS1D_7ScaleInE1ELS1H_1ELNS1D_9SparseSelE0EEEEEENSJ_INS5_IJSK_SB_SB_EEENS5_IJSB_NSA_ILi0EEES1M_EEEEENS5_IJNS4_10UnderscoreES1P_S1P_EEEEENS4_13SM90_TMA_LOADENS4_14ComposedLayoutINS4_7SwizzleILi2ELi4ELi3EEENS4_25smem_sparse_ptr_flag_bitsILi2ELi16EEENSJ_INS5_IJNS5_IJSB_SQ_EEENS5_IJSK_S13_EEEEEENS5_IJNS5_IJS1M_SG_EEESN_EEEEEEEvNS4_8identityES1S_NS1T_INS1U_ILi3ELi4ELi3EEENS4_18smem_ptr_flag_bitsILi16EEENSJ_INS5_IJSQ_SG_EEENS5_IJSG_SB_EEEEEEEvS25_EENS_8epilogue10collective6detail29Sm90TmaWarpSpecializedAdapterINS2F_15DefaultEpilogueIfNS5_IJSB_llEEES2J_NS2E_6thread17LinearCombinationIfLi1EffLNS2K_9ScaleType4KindE0ELNS_15FloatRoundStyleE2EfEENS1_15EpilogueDefaultEEEEEvvEEEEvNT_6ParamsE)
        /*0008*/ 	.word	0x000000a8


	//----- nvinfo : EIATTR_FRAME_SIZE
	.align		4
.L_12:
        /*000c*/ 	.byte	0x04, 0x11
        /*000e*/ 	.short	(.L_14 - .L_13)
	.align		4
.L_13:
        /*0010*/ 	.word	index@(_ZN7cutlass13device_kernelINS_4gemm6kernel13GemmUniversalIN4cute5tupleIJiiiiEEENS1_10collective13CollectiveMmaINS1_40MainloopSm90TmaGmmaWarpSpecializedSparseILi8ENS5_IJNS4_1CILi1EEESB_SB_EEENS1_35KernelTmaWarpSpecializedCooperativeEEENS5_IJNSA_ILi256EEENSA_ILi64EEESG_EEENS_6half_tENS5_IJNS4_6LayoutINS5_IJiNS5_IJNSA_ILi2EEEiEEEiEEENS5_IJlNS5_IJSB_SK_EEElEEEEENSJ_INS5_IJNS5_IJNS5_IJNSA_ILi8EEESK_NSA_ILi4EEEEEEiEEENS5_IJNS5_IJNSA_ILi16EEESK_SK_EEEiEEEiEEENS5_IJNS5_IJNS5_IJSG_SU_NSA_ILi1024EEEEEENSA_ILi4096EEEEEENS5_IJNS5_IJSB_NSA_ILi512EEENSA_ILi32EEEEEElEEElEEEEEEEESI_NS5_IJlSB_lEEENS4_8TiledMMAINS4_8MMA_AtomIJNS4_4SM904GMMA6SPARSE26GMMA_64x64x32_F32F16F16_SSILNS1D_5MajorE0ELS1G_0ELNS1D_7ScaleInE1ELS1H_1ELNS1D_9SparseSelE0EEEEEENSJ_INS5_IJSK_SB_SB_EEENS5_IJSB_NSA_ILi0EEES1M_EEEEENS5_IJNS4_10UnderscoreES1P_S1P_EEEEENS4_13SM90_TMA_LOADENS4_14ComposedLayoutINS4_7SwizzleILi2ELi4ELi3EEENS4_25smem_sparse_ptr_flag_bitsILi2ELi16EEENSJ_INS5_IJNS5_IJSB_SQ_EEENS5_IJSK_S13_EEEEEENS5_IJNS5_IJS1M_SG_EEESN_EEEEEEEvNS4_8identityES1S_NS1T_INS1U_ILi3ELi4ELi3EEENS4_18smem_ptr_flag_bitsILi16EEENSJ_INS5_IJSQ_SG_EEENS5_IJSG_SB_EEEEEEEvS25_EENS_8epilogue10collective6detail29Sm90TmaWarpSpecializedAdapterINS2F_15DefaultEpilogueIfNS5_IJSB_llEEES2J_NS2E_6thread17LinearCombinationIfLi1EffLNS2K_9ScaleType4KindE0ELNS_15FloatRoundStyleE2EfEENS1_15EpilogueDefaultEEEEEvvEEEEvNT_6ParamsE)
        /*0014*/ 	.word	0x00000000


	//----- nvinfo : EIATTR_MIN_STACK_SIZE
	.align		4
.L_14:
        /*0018*/ 	.byte	0x04, 0x12
        /*001a*/ 	.short	(.L_16 - .L_15)
	.align		4
.L_15:
        /*001c*/ 	.word	index@(_ZN7cutlass13device_kernelINS_4gemm6kernel13GemmUniversalIN4cute5tupleIJiiiiEEENS1_10collective13CollectiveMmaINS1_40MainloopSm90TmaGmmaWarpSpecializedSparseILi8ENS5_IJNS4_1CILi1EEESB_SB_EEENS1_35KernelTmaWarpSpecializedCooperativeEEENS5_IJNSA_ILi256EEENSA_ILi64EEESG_EEENS_6half_tENS5_IJNS4_6LayoutINS5_IJiNS5_IJNSA_ILi2EEEiEEEiEEENS5_IJlNS5_IJSB_SK_EEElEEEEENSJ_INS5_IJNS5_IJNS5_IJNSA_ILi8EEESK_NSA_ILi4EEEEEEiEEENS5_IJNS5_IJNSA_ILi16EEESK_SK_EEEiEEEiEEENS5_IJNS5_IJNS5_IJSG_SU_NSA_ILi1024EEEEEENSA_ILi4096EEEEEENS5_IJNS5_IJSB_NSA_ILi512EEENSA_ILi32EEEEEElEEElEEEEEEEESI_NS5_IJlSB_lEEENS4_8TiledMMAINS4_8MMA_AtomIJNS4_4SM904GMMA6SPARSE26GMMA_64x64x32_F32F16F16_SSILNS1D_5MajorE0ELS1G_0ELNS1D_7ScaleInE1ELS1H_1ELNS1D_9SparseSelE0EEEEEENSJ_INS5_IJSK_SB_SB_EEENS5_IJSB_NSA_ILi0EEES1M_EEEEENS5_IJNS4_10UnderscoreES1P_S1P_EEEEENS4_13SM90_TMA_LOADENS4_14ComposedLayoutINS4_7SwizzleILi2ELi4ELi3EEENS4_25smem_sparse_ptr_flag_bitsILi2ELi16EEENSJ_INS5_IJNS5_IJSB_SQ_EEENS5_IJSK_S13_EEEEEENS5_IJNS5_IJS1M_SG_EEESN_EEEEEEEvNS4_8identityES1S_NS1T_INS1U_ILi3ELi4ELi3EEENS4_18smem_ptr_flag_bitsILi16EEENSJ_INS5_IJSQ_SG_EEENS5_IJSG_SB_EEEEEEEvS25_EENS_8epilogue10collective6detail29Sm90TmaWarpSpecializedAdapterINS2F_15DefaultEpilogueIfNS5_IJSB_llEEES2J_NS2E_6thread17LinearCombinationIfLi1EffLNS2K_9ScaleType4KindE0ELNS_15FloatRoundStyleE2EfEENS1_15EpilogueDefaultEEEEEvvEEEEvNT_6ParamsE)
        /*0020*/ 	.word	0x00000000
.L_16:


//--------------------- .nv.compat                --------------------------
	.section	.nv.compat,"",@"SHT_CUDA_COMPAT_INFO"
	.align	4
        /*0000*/ 	.byte	0x02, 0x09, 0x01, 0x00, 0x02, 0x02, 0x04, 0x00, 0x02, 0x05, 0x05, 0x00, 0x03, 0x07, 0x01, 0x01
        /*0010*/ 	.byte	0x02, 0x03, 0x01, 0x00, 0x02, 0x06, 0x01, 0x00, 0x04, 0x0b, 0x08, 0x00, 0x00, 0x00, 0x00, 0x00
        /*0020*/ 	.byte	0x00, 0x00, 0x00, 0x00


//--------------------- .nv.info._ZN7cutlass13device_kernelINS_4gemm6kernel13GemmUniversalIN4cute5tupleIJiiiiEEENS1_10collective13CollectiveMmaINS1_40MainloopSm90TmaGmmaWarpSpecializedSparseILi8ENS5_IJNS4_1CILi1EEESB_SB_EEENS1_35KernelTmaWarpSpecializedCooperativeEEENS5_IJNSA_ILi256EEENSA_ILi64EEESG_EEENS_6half_tENS5_IJNS4_6LayoutINS5_IJiNS5_IJNSA_ILi2EEEiEEEiEEENS5_IJlNS5_IJSB_SK_EEElEEEEENSJ_INS5_IJNS5_IJNS5_IJNSA_ILi8EEESK_NSA_ILi4EEEEEEiEEENS5_IJNS5_IJNSA_ILi16EEESK_SK_EEEiEEEiEEENS5_IJNS5_IJNS5_IJSG_SU_NSA_ILi1024EEEEEENSA_ILi4096EEEEEENS5_IJNS5_IJSB_NSA_ILi512EEENSA_ILi32EEEEEElEEElEEEEEEEESI_NS5_IJlSB_lEEENS4_8TiledMMAINS4_8MMA_AtomIJNS4_4SM904GMMA6SPARSE26GMMA_64x64x32_F32F16F16_SSILNS1D_5MajorE0ELS1G_0ELNS1D_7ScaleInE1ELS1H_1ELNS1D_9SparseSelE0EEEEEENSJ_INS5_IJSK_SB_SB_EEENS5_IJSB_NSA_ILi0EEES1M_EEEEENS5_IJNS4_10UnderscoreES1P_S1P_EEEEENS4_13SM90_TMA_LOADENS4_14ComposedLayoutINS4_7SwizzleILi2ELi4ELi3EEENS4_25smem_sparse_ptr_flag_bitsILi2ELi16EEENSJ_INS5_IJNS5_IJSB_SQ_EEENS5_IJSK_S13_EEEEEENS5_IJNS5_IJS1M_SG_EEESN_EEEEEEEvNS4_8identityES1S_NS1T_INS1U_ILi3ELi4ELi3EEENS4_18smem_ptr_flag_bitsILi16EEENSJ_INS5_IJSQ_SG_EEENS5_IJSG_SB_EEEEEEEvS25_EENS_8epilogue10collective6detail29Sm90TmaWarpSpecializedAdapterINS2F_15DefaultEpilogueIfNS5_IJSB_llEEES2J_NS2E_6thread17LinearCombinationIfLi1EffLNS2K_9ScaleType4KindE0ELNS_15FloatRoundStyleE2EfEENS1_15EpilogueDefaultEEEEEvvEEEEvNT_6ParamsE --------------------------
	.section	.nv.info._ZN7cutlass13device_kernelINS_4gemm6kernel13GemmUniversalIN4cute5tupleIJiiiiEEENS1_10collective13CollectiveMmaINS1_40MainloopSm90TmaGmmaWarpSpecializedSparseILi8ENS5_IJNS4_1CILi1EEESB_SB_EEENS1_35KernelTmaWarpSpecializedCooperativeEEENS5_IJNSA_ILi256EEENSA_ILi64EEESG_EEENS_6half_tENS5_IJNS4_6LayoutINS5_IJiNS5_IJNSA_ILi2EEEiEEEiEEENS5_IJlNS5_IJSB_SK_EEElEEEEENSJ_INS5_IJNS5_IJNS5_IJNSA_ILi8EEESK_NSA_ILi4EEEEEEiEEENS5_IJNS5_IJNSA_ILi16EEESK_SK_EEEiEEEiEEENS5_IJNS5_IJNS5_IJSG_SU_NSA_ILi1024EEEEEENSA_ILi4096EEEEEENS5_IJNS5_IJSB_NSA_ILi512EEENSA_ILi32EEEEEElEEElEEEEEEEESI_NS5_IJlSB_lEEENS4_8TiledMMAINS4_8MMA_AtomIJNS4_4SM904GMMA6SPARSE26GMMA_64x64x32_F32F16F16_SSILNS1D_5MajorE0ELS1G_0ELNS1D_7ScaleInE1ELS1H_1ELNS1D_9SparseSelE0EEEEEENSJ_INS5_IJSK_SB_SB_EEENS5_IJSB_NSA_ILi0EEES1M_EEEEENS5_IJNS4_10UnderscoreES1P_S1P_EEEEENS4_13SM90_TMA_LOADENS4_14ComposedLayoutINS4_7SwizzleILi2ELi4ELi3EEENS4_25smem_sparse_ptr_flag_bitsILi2ELi16EEENSJ_INS5_IJNS5_IJSB_SQ_EEENS5_IJSK_S13_EEEEEENS5_IJNS5_IJS1M_SG_EEESN_EEEEEEEvNS4_8identityES1S_NS1T_INS1U_ILi3ELi4ELi3EEENS4_18smem_ptr_flag_bitsILi16EEENSJ_INS5_IJSQ_SG_EEENS5_IJSG_SB_EEEEEEEvS25_EENS_8epilogue10collective6detail29Sm90TmaWarpSpecializedAdapterINS2F_15DefaultEpilogueIfNS5_IJSB_llEEES2J_NS2E_6thread17LinearCombinationIfLi1EffLNS2K_9ScaleType4KindE0ELNS_15FloatRoundStyleE2EfEENS1_15EpilogueDefaultEEEEEvvEEEEvNT_6ParamsE,"",@"SHT_CUDA_INFO"
	.sectionflags	@""
	.align	4


	//----- nvinfo : EIATTR_CUDA_API_VERSION
	.align		4
        /*0000*/ 	.byte	0x04, 0x37
        /*0002*/ 	.short	(.L_18 - .L_17)
.L_17:
        /*0004*/ 	.word	0x00000082


	//----- nvinfo : EIATTR_KPARAM_INFO
	.align		4
.L_18:
        /*0008*/ 	.byte	0x04, 0x17
        /*000a*/ 	.short	(.L_20 - .L_19)
.L_19:
        /*000c*/ 	.word	0x00000000
        /*0010*/ 	.short	0x0000
        /*0012*/ 	.short	0x0070
        /*0014*/ 	.byte	0x00, 0xf0, 0x01, 0x14


	//----- nvinfo : EIATTR_SPARSE_MMA_MASK
	.align		4
.L_20:
        /*0018*/ 	.byte	0x03, 0x50
        /*001a*/ 	.short	0x0002


	//----- nvinfo : EIATTR_MAXREG_COUNT
	.align		4
        /*001c*/ 	.byte	0x03, 0x1b
        /*001e*/ 	.short	0x00a8


	//----- nvinfo : EIATTR_NUM_BARRIERS
	.align		4
        /*0020*/ 	.byte	0x02, 0x4c
        /*0022*/ 	.byte	0x01
	.zero		1


	//----- nvinfo : EIATTR_MERCURY_ISA_VERSION
	.align		4
        /*0024*/ 	.byte	0x03, 0x5f
        /*0026*/ 	.short	0x0101


	//----- nvinfo : EIATTR_INT_WARP_WIDE_INSTR_OFFSETS
	.align		4
        /*0028*/ 	.byte	0x04, 0x31
        /*002a*/ 	.short	(.L_22 - .L_21)


	//   ....[0]....
.L_21:
        /*002c*/ 	.word	0x000004a0


	//   ....[1]....
        /*0030*/ 	.word	0x000004b0


	//   ....[2]....
        /*0034*/ 	.word	0x000005d0


	//----- nvinfo : EIATTR_COOP_GROUP_MASK_REGIDS
	.align		4
.L_22:
        /*0038*/ 	.byte	0x04, 0x29
        /*003a*/ 	.short	(.L_24 - .L_23)


	//   ....[0]....
.L_23:
        /*003c*/ 	.word	0xffffffff


	//   ....[1]....
        /*0040*/ 	.word	0xffffffff


	//   ....[2]....
        /*0044*/ 	.word	0xffffffff


	//   ....[3]....
        /*0048*/ 	.word	0xffffffff


	//   ....[4]....
        /*004c*/ 	.word	0xffffffff


	//----- nvinfo : EIATTR_COOP_GROUP_INSTR_OFFSETS
	.align		4
.L_24:
        /*0050*/ 	.byte	0x04, 0x28
        /*0052*/ 	.short	(.L_26 - .L_25)


	//   ....[0]....
.L_25:
        /*0054*/ 	.word	0x00000060


	//   ....[1]....
        /*0058*/ 	.word	0x00000070


	//   ....[2]....
        /*005c*/ 	.word	0x00000160


	//   ....[3]....
        /*0060*/ 	.word	0x000003a0


	//   ....[4]....
        /*0064*/ 	.word	0x000012c0


	//----- nvinfo : EIATTR_REG_RECONFIG
	.align		4
.L_26:
        /*0068*/ 	.byte	0x01, 0x54
	.zero		2


	//----- nvinfo : EIATTR_MBARRIER_INSTR_OFFSETS
	.align		4
        /*006c*/ 	.byte	0x04, 0x39
        /*006e*/ 	.short	(.L_28 - .L_27)


	//   ....[0]....
.L_27:
        /*0070*/ 	.word	0x00000280
        /*0074*/ 	.word	0x000000ff
        /*0078*/ 	.word	0x00000000
        /*007c*/ 	.short	0x0100
        /*007e*/ 	.byte	0x08
	.zero		1


	//   ....[1]....
        /*0080*/ 	.word	0x00000290
        /*0084*/ 	.word	0x000000ff
        /*0088*/ 	.word	0x00000040
        /*008c*/ 	.short	0x0100
        /*008e*/ 	.byte	0x08
	.zero		1


	//   ....[2]....
        /*0090*/ 	.word	0x000002a0
        /*0094*/ 	.word	0x000000ff
        /*0098*/ 	.word	0x00000008
        /*009c*/ 	.short	0x0100
        /*009e*/ 	.byte	0x08
	.zero		1


	//   ....[3]....
        /*00a0*/ 	.word	0x000002b0
        /*00a4*/ 	.word	0x000000ff
        /*00a8*/ 	.word	0x00000048
        /*00ac*/ 	.short	0x0100
        /*00ae*/ 	.byte	0x08
	.zero		1


	//   ....[4]....
        /*00b0*/ 	.word	0x000002c0
        /*00b4*/ 	.word	0x000000ff
        /*00b8*/ 	.word	0x00000010
        /*00bc*/ 	.short	0x0100
        /*00be*/ 	.byte	0x08
	.zero		1


	//   ....[5]....
        /*00c0*/ 	.word	0x000002d0
        /*00c4*/ 	.word	0x000000ff
        /*00c8*/ 	.word	0x00000050
        /*00cc*/ 	.short	0x0100
        /*00ce*/ 	.byte	0x08
	.zero		1


	//   ....[6]....
        /*00d0*/ 	.word	0x000002e0
        /*00d4*/ 	.word	0x000000ff
        /*00d8*/ 	.word	0x00000018
        /*00dc*/ 	.short	0x0100
        /*00de*/ 	.byte	0x08
	.zero		1


	//   ....[7]....
        /*00e0*/ 	.word	0x000002f0
        /*00e4*/ 	.word	0x000000ff
        /*00e8*/ 	.word	0x00000058
        /*00ec*/ 	.short	0x0100
        /*00ee*/ 	.byte	0x08
	.zero		1


	//   ....[8]....
        /*00f0*/ 	.word	0x00000300
        /*00f4*/ 	.word	0x000000ff
        /*00f8*/ 	.word	0x00000020
        /*00fc*/ 	.short	0x0100
        /*00fe*/ 	.byte	0x08
	.zero		1


	//   ....[9]....
        /*0100*/ 	.word	0x00000310
        /*0104*/ 	.word	0x000000ff
        /*0108*/ 	.word	0x00000060
        /*010c*/ 	.short	0x0100
        /*010e*/ 	.byte	0x08
	.zero		1


	//   ....[10]....
        /*0110*/ 	.word	0x00000320
        /*0114*/ 	.word	0x000000ff
        /*0118*/ 	.word	0x00000028
        /*011c*/ 	.short	0x0100
        /*011e*/ 	.byte	0x08
	.zero		1


	//   ....[11]....
        /*0120*/ 	.word	0x00000330
        /*0124*/ 	.word	0x000000ff
        /*0128*/ 	.word	0x00000068
        /*012c*/ 	.short	0x0100
        /*012e*/ 	.byte	0x08
	.zero		1


	//   ....[12]....
        /*0130*/ 	.word	0x00000340
        /*0134*/ 	.word	0x000000ff
        /*0138*/ 	.word	0x00000030
        /*013c*/ 	.short	0x0100
        /*013e*/ 	.byte	0x08
	.zero		1


	//   ....[13]....
        /*0140*/ 	.word	0x00000350
        /*0144*/ 	.word	0x000000ff
        /*0148*/ 	.word	0x00000070
        /*014c*/ 	.short	0x0100
        /*014e*/ 	.byte	0x08
	.zero		1


	//   ....[14]....
        /*0150*/ 	.word	0x00000360
        /*0154*/ 	.word	0x000000ff
        /*0158*/ 	.word	0x00000038
        /*015c*/ 	.short	0x0100
        /*015e*/ 	.byte	0x08
	.zero		1


	//   ....[15]....
        /*0160*/ 	.word	0x00000370
        /*0164*/ 	.word	0x000000ff
        /*0168*/ 	.word	0x00000078
        /*016c*/ 	.short	0x0100
        /*016e*/ 	.byte	0x08
	.zero		1


	//   ....[16]....
        /*0170*/ 	.word	0x00000660
        /*0174*/ 	.word	0x000000ff
        /*0178*/ 	.word	0x00000090
        /*017c*/ 	.short	0x0100
        /*017e*/ 	.byte	0x08
	.zero		1


	//   ....[17]....
        /*0180*/ 	.word	0x000006b0
        /*0184*/ 	.word	0x000000ff
        /*0188*/ 	.word	0x00000098
        /*018c*/ 	.short	0x0100
        /*018e*/ 	.byte	0x08
	.zero		1


	//   ....[18]....
        /*0190*/ 	.word	0x00001680
        /*0194*/ 	.word	0x000000ff
        /*0198*/ 	.word	0x00000000
        /*019c*/ 	.short	0x010a
        /*019e*/ 	.byte	0x08
	.zero		1


	//   ....[19]....
        /*01a0*/ 	.word	0x000016e0
        /*01a4*/ 	.word	0x000000ff
        /*01a8*/ 	.word	0x00000000
        /*01ac*/ 	.short	0x010a
        /*01ae*/ 	.byte	0x08
	.zero		1


	//   ....[20]....
        /*01b0*/ 	.word	0x00001900
        /*01b4*/ 	.word	0x00000009
        /*01b8*/ 	.word	0x00000000
        /*01bc*/ 	.short	0x0101
        /*01be*/ 	.byte	0x3f
	.zero		1


	//   ....[21]....
        /*01c0*/ 	.word	0x00007480
        /*01c4*/ 	.word	0x00000014
        /*01c8*/ 	.word	0x00000040
        /*01cc*/ 	.short	0x010a
        /*01ce*/ 	.byte	0x3f
	.zero		1


	//   ....[22]....
        /*01d0*/ 	.word	0x00007900
        /*01d4*/ 	.word	0x00000007
        /*01d8*/ 	.word	0x00000098
        /*01dc*/ 	.short	0x0101
        /*01de*/ 	.byte	0x3f
	.zero		1


	//   ....[23]....
        /*01e0*/ 	.word	0x00008000
        /*01e4*/ 	.word	0x00000007
        /*01e8*/ 	.word	0x00000000
        /*01ec*/ 	.short	0x010a
        /*01ee*/ 	.byte	0x3f
	.zero		1


	//   ....[24]....
        /*01f0*/ 	.word	0x00008080
        /*01f4*/ 	.word	0x00000009
        /*01f8*/ 	.word	0x00000000
        /*01fc*/ 	.short	0x010a
        /*01fe*/ 	.byte	0x3f
	.zero		1


	//   ....[25]....
        /*0200*/ 	.word	0x00008110
        /*0204*/ 	.word	0x00000006
        /*0208*/ 	.word	0x00000000
        /*020c*/ 	.short	0x010a
        /*020e*/ 	.byte	0x3f
	.zero		1


	//   ....[26]....
        /*0210*/ 	.word	0x000081a0
        /*0214*/ 	.word	0x00000009
        /*0218*/ 	.word	0x00000000
        /*021c*/ 	.short	0x010a
        /*021e*/ 	.byte	0x3f
	.zero		1


	//   ....[27]....
        /*0220*/ 	.word	0x00008230
        /*0224*/ 	.word	0x00000006
        /*0228*/ 	.word	0x00000000
        /*022c*/ 	.short	0x010a
        /*022e*/ 	.byte	0x3f
	.zero		1


	//   ....[28]....
        /*0230*/ 	.word	0x000082c0
        /*0234*/ 	.word	0x00000009
        /*0238*/ 	.word	0x00000000
        /*023c*/ 	.short	0x010a
        /*023e*/ 	.byte	0x3f
	.zero		1


	//   ....[29]....
        /*0240*/ 	.word	0x00008350
        /*0244*/ 	.word	0x00000006
        /*0248*/ 	.word	0x00000000
        /*024c*/ 	.short	0x010a
        /*024e*/ 	.byte	0x3f
	.zero		1


	//   ....[30]....
        /*0250*/ 	.word	0x000083e0
        /*0254*/ 	.word	0x00000003
        /*0258*/ 	.word	0x00000000
        /*025c*/ 	.short	0x010a
        /*025e*/ 	.byte	0x3f
	.zero		1


	//   ....[31]....
        /*0260*/ 	.word	0x00008450
        /*0264*/ 	.word	0x0000000c
        /*0268*/ 	.word	0x00000000
        /*026c*/ 	.short	0x010a
        /*026e*/ 	.byte	0x3f
	.zero		1


	//   ....[32]....
        /*0270*/ 	.word	0x00008520
        /*0274*/ 	.word	0x00000014
        /*0278*/ 	.word	0x00000040
        /*027c*/ 	.short	0x010a
        /*027e*/ 	.byte	0x3f
	.zero		1


	//   ....[33]....
        /*0280*/ 	.word	0x00008600
        /*0284*/ 	.word	0x00000007
        /*0288*/ 	.word	0x00000000
        /*028c*/ 	.short	0x010a
        /*028e*/ 	.byte	0x3f
	.zero		1


	//   ....[34]....
        /*0290*/ 	.word	0x00008650
        /*0294*/ 	.word	0x00000009
        /*0298*/ 	.word	0x00000000
        /*029c*/ 	.short	0x010a
        /*029e*/ 	.byte	0x3f
	.zero		1


	//   ....[35]....
        /*02a0*/ 	.word	0x000086a0
        /*02a4*/ 	.word	0x00000006
        /*02a8*/ 	.word	0x00000000
        /*02ac*/ 	.short	0x010a
        /*02ae*/ 	.byte	0x3f
	.zero		1


	//   ....[36]....
        /*02b0*/ 	.word	0x000086f0
        /*02b4*/ 	.word	0x00000009
        /*02b8*/ 	.word	0x00000000
        /*02bc*/ 	.short	0x010a
        /*02be*/ 	.byte	0x3f
	.zero		1


	//   ....[37]....
        /*02c0*/ 	.word	0x00008740
        /*02c4*/ 	.word	0x00000006
        /*02c8*/ 	.word	0x00000000
        /*02cc*/ 	.short	0x010a
        /*02ce*/ 	.byte	0x3f
	.zero		1


	//   ....[38]....
        /*02d0*/ 	.word	0x00008790
        /*02d4*/ 	.word	0x00000009
        /*02d8*/ 	.word	0x00000000
        /*02dc*/ 	.short	0x010a
        /*02de*/ 	.byte	0x3f
	.zero		1


	//   ....[39]....
        /*02e0*/ 	.word	0x000087e0
        /*02e4*/ 	.word	0x00000006
        /*02e8*/ 	.word	0x00000000
        /*02ec*/ 	.short	0x010a
        /*02ee*/ 	.byte	0x3f
	.zero		1


	//----- nvinfo : EIATTR_NUM_MBARRIERS
	.align		4
.L_28:
        /*02f0*/ 	.byte	0x03, 0x38
        /*02f2*/ 	.short	0x0012


	//----- nvinfo : EIATTR_EXIT_INSTR_OFFSETS
	.align		4
        /*02f4*/ 	.byte	0x04, 0x1c
        /*02f6*/ 	.short	(.L_30 - .L_29)


	//   ....[0]....
.L_29:
        /*02f8*/ 	.word	0x00000750


	//   ....[1]....
        /*02fc*/ 	.word	0x00001010


	//   ....[2]....
        /*0300*/ 	.word	0x00006b50


	//   ....[3]....
        /*0304*/ 	.word	0x00007180


	//   ....[4]....
        /*0308*/ 	.word	0x00008430


	//----- nvinfo : EIATTR_MAX_THREADS
	.align		4
.L_30:
        /*030c*/ 	.byte	0x04, 0x05
        /*030e*/ 	.short	(.L_32 - .L_31)
.L_31:
        /*0310*/ 	.word	0x00000180
        /*0314*/ 	.word	0x00000001
        /*0318*/ 	.word	0x00000001


	//----- nvinfo : EIATTR_CRS_STACK_SIZE
	.align		4
.L_32:
        /*031c*/ 	.byte	0x04, 0x1e
        /*031e*/ 	.short	(.L_34 - .L_33)
.L_33:
        /*0320*/ 	.word	0x00000000


	//----- nvinfo : EIATTR_CBANK_PARAM_SIZE
	.align		4
.L_34:
        /*0324*/ 	.byte	0x03, 0x19
        /*0326*/ 	.short	0x0570


	//----- nvinfo : EIATTR_PARAM_CBANK
	.align		4
        /*0328*/ 	.byte	0x04, 0x0a
        /*032a*/ 	.short	(.L_36 - .L_35)
	.align		4
.L_35:
        /*032c*/ 	.word	index@(.nv.constant0._ZN7cutlass13device_kernelINS_4gemm6kernel13GemmUniversalIN4cute5tupleIJiiiiEEENS1_10collective13CollectiveMmaINS1_40MainloopSm90TmaGmmaWarpSpecializedSparseILi8ENS5_IJNS4_1CILi1EEESB_SB_EEENS1_35KernelTmaWarpSpecializedCooperativeEEENS5_IJNSA_ILi256EEENSA_ILi64EEESG_EEENS_6half_tENS5_IJNS4_6LayoutINS5_IJiNS5_IJNSA_ILi2EEEiEEEiEEENS5_IJlNS5_IJSB_SK_EEElEEEEENSJ_INS5_IJNS5_IJNS5_IJNSA_ILi8EEESK_NSA_ILi4EEEEEEiEEENS5_IJNS5_IJNSA_ILi16EEESK_SK_EEEiEEEiEEENS5_IJNS5_IJNS5_IJSG_SU_NSA_ILi1024EEEEEENSA_ILi4096EEEEEENS5_IJNS5_IJSB_NSA_ILi512EEENSA_ILi32EEEEEElEEElEEEEEEEESI_NS5_IJlSB_lEEENS4_8TiledMMAINS4_8MMA_AtomIJNS4_4SM904GMMA6SPARSE26GMMA_64x64x32_F32F16F16_SSILNS1D_5MajorE0ELS1G_0ELNS1D_7ScaleInE1ELS1H_1ELNS1D_9SparseSelE0EEEEEENSJ_INS5_IJSK_SB_SB_EEENS5_IJSB_NSA_ILi0EEES1M_EEEEENS5_IJNS4_10UnderscoreES1P_S1P_EEEEENS4_13SM90_TMA_LOADENS4_14ComposedLayoutINS4_7SwizzleILi2ELi4ELi3EEENS4_25smem_sparse_ptr_flag_bitsILi2ELi16EEENSJ_INS5_IJNS5_IJSB_SQ_EEENS5_IJSK_S13_EEEEEENS5_IJNS5_IJS1M_SG_EEESN_EEEEEEEvNS4_8identityES1S_NS1T_INS1U_ILi3ELi4ELi3EEENS4_18smem_ptr_flag_bitsILi16EEENSJ_INS5_IJSQ_SG_EEENS5_IJSG_SB_EEEEEEEvS25_EENS_8epilogue10collective6detail29Sm90TmaWarpSpecializedAdapterINS2F_15DefaultEpilogueIfNS5_IJSB_llEEES2J_NS2E_6thread17LinearCombinationIfLi1EffLNS2K_9ScaleType4KindE0ELNS_15FloatRoundStyleE2EfEENS1_15EpilogueDefaultEEEEEvvEEEEvNT_6ParamsE)
        /*0330*/ 	.short	0x0210
        /*0332*/ 	.short	0x0570


	//----- nvinfo : EIATTR_SW_WAR
	.align		4
.L_36:
        /*0334*/ 	.byte	0x04, 0x36
        /*0336*/ 	.short	(.L_38 - .L_37)
.L_37:
        /*0338*/ 	.word	0x00000008
.L_38:


//--------------------- .nv.callgraph             --------------------------
	.section	.nv.callgraph,"",@"SHT_CUDA_CALLGRAPH"
	.align	4
	.sectionentsize	8
	.align		4
        /*0000*/ 	.word	0x00000000
	.align		4
        /*0004*/ 	.word	0xffffffff
	.align		4
        /*0008*/ 	.word	0x00000000
	.align		4
        /*000c*/ 	.word	0xfffffffe
	.align		4
        /*0010*/ 	.word	0x00000000
	.align		4
        /*0014*/ 	.word	0xfffffffd
	.align		4
        /*0018*/ 	.word	0x00000000
	.align		4
        /*001c*/ 	.word	0xfffffffc


//--------------------- .nv.constant4             --------------------------
	.section	.nv.constant4,"a",@progbits
	.align	8
	.align		8
.nv.constant4:
        /*0000*/ 	.dword	_ZN39_INTERNAL_1474eac8_4_k_cu_655cbe87_34274cuda3std3__45__cpo5beginE
	.align		8
        /*0008*/ 	.dword	_ZN39_INTERNAL_1474eac8_4_k_cu_655cbe87_34274cuda3std3__45__cpo3endE
	.align		8
        /*0010*/ 	.dword	_ZN39_INTERNAL_1474eac8_4_k_cu_655cbe87_34274cuda3std3__45__cpo6cbeginE
	.align		8
        /*0018*/ 	.dword	_ZN39_INTERNAL_1474eac8_4_k_cu_655cbe87_34274cuda3std3__45__cpo4cendE
	.align		8
        /*0020*/ 	.dword	_ZN39_INTERNAL_1474eac8_4_k_cu_655cbe87_34274cuda3std3__441_GLOBAL__N__1474eac8_4_k_cu_655cbe87_34276ignoreE
	.align		8
        /*0028*/ 	.dword	_ZN39_INTERNAL_1474eac8_4_k_cu_655cbe87_34274cuda3std3__419piecewise_constructE
	.align		8
        /*0030*/ 	.dword	_ZN39_INTERNAL_1474eac8_4_k_cu_655cbe87_34274cuda3std3__48in_placeE
	.align		8
        /*0038*/ 	.dword	_ZN39_INTERNAL_1474eac8_4_k_cu_655cbe87_34274cuda3std6ranges3__45__cpo4swapE
	.align		8
        /*0040*/ 	.dword	_ZN39_INTERNAL_1474eac8_4_k_cu_655cbe87_34274cuda3std6ranges3__45__cpo9iter_moveE
	.align		8
        /*0048*/ 	.dword	_ZN39_INTERNAL_1474eac8_4_k_cu_655cbe87_34274cute7productE
	.align		8
        /*0050*/ 	.dword	_ZN39_INTERNAL_1474eac8_4_k_cu_655cbe87_34274cute1_E


//--------------------- .text._ZN7cutlass13device_kernelINS_4gemm6kernel13GemmUniversalIN4cute5tupleIJiiiiEEENS1_10collective13CollectiveMmaINS1_40MainloopSm90TmaGmmaWarpSpecializedSparseILi8ENS5_IJNS4_1CILi1EEESB_SB_EEENS1_35KernelTmaWarpSpecializedCooperativeEEENS5_IJNSA_ILi256EEENSA_ILi64EEESG_EEENS_6half_tENS5_IJNS4_6LayoutINS5_IJiNS5_IJNSA_ILi2EEEiEEEiEEENS5_IJlNS5_IJSB_SK_EEElEEEEENSJ_INS5_IJNS5_IJNS5_IJNSA_ILi8EEESK_NSA_ILi4EEEEEEiEEENS5_IJNS5_IJNSA_ILi16EEESK_SK_EEEiEEEiEEENS5_IJNS5_IJNS5_IJSG_SU_NSA_ILi1024EEEEEENSA_ILi4096EEEEEENS5_IJNS5_IJSB_NSA_ILi512EEENSA_ILi32EEEEEElEEElEEEEEEEESI_NS5_IJlSB_lEEENS4_8TiledMMAINS4_8MMA_AtomIJNS4_4SM904GMMA6SPARSE26GMMA_64x64x32_F32F16F16_SSILNS1D_5MajorE0ELS1G_0ELNS1D_7ScaleInE1ELS1H_1ELNS1D_9SparseSelE0EEEEEENSJ_INS5_IJSK_SB_SB_EEENS5_IJSB_NSA_ILi0EEES1M_EEEEENS5_IJNS4_10UnderscoreES1P_S1P_EEEEENS4_13SM90_TMA_LOADENS4_14ComposedLayoutINS4_7SwizzleILi2ELi4ELi3EEENS4_25smem_sparse_ptr_flag_bitsILi2ELi16EEENSJ_INS5_IJNS5_IJSB_SQ_EEENS5_IJSK_S13_EEEEEENS5_IJNS5_IJS1M_SG_EEESN_EEEEEEEvNS4_8identityES1S_NS1T_INS1U_ILi3ELi4ELi3EEENS4_18smem_ptr_flag_bitsILi16EEENSJ_INS5_IJSQ_SG_EEENS5_IJSG_SB_EEEEEEEvS25_EENS_8epilogue10collective6detail29Sm90TmaWarpSpecializedAdapterINS2F_15DefaultEpilogueIfNS5_IJSB_llEEES2J_NS2E_6thread17LinearCombinationIfLi1EffLNS2K_9ScaleType4KindE0ELNS_15FloatRoundStyleE2EfEENS1_15EpilogueDefaultEEEEEvvEEEEvNT_6ParamsE --------------------------
	.section	.text._ZN7cutlass13device_kernelINS_4gemm6kernel13GemmUniversalIN4cute5tupleIJiiiiEEENS1_10collective13CollectiveMmaINS1_40MainloopSm90TmaGmmaWarpSpecializedSparseILi8ENS5_IJNS4_1CILi1EEESB_SB_EEENS1_35KernelTmaWarpSpecializedCooperativeEEENS5_IJNSA_ILi256EEENSA_ILi64EEESG_EEENS_6half_tENS5_IJNS4_6LayoutINS5_IJiNS5_IJNSA_ILi2EEEiEEEiEEENS5_IJlNS5_IJSB_SK_EEElEEEEENSJ_INS5_IJNS5_IJNS5_IJNSA_ILi8EEESK_NSA_ILi4EEEEEEiEEENS5_IJNS5_IJNSA_ILi16EEESK_SK_EEEiEEEiEEENS5_IJNS5_IJNS5_IJSG_SU_NSA_ILi1024EEEEEENSA_ILi4096EEEEEENS5_IJNS5_IJSB_NSA_ILi512EEENSA_ILi32EEEEEElEEElEEEEEEEESI_NS5_IJlSB_lEEENS4_8TiledMMAINS4_8MMA_AtomIJNS4_4SM904GMMA6SPARSE26GMMA_64x64x32_F32F16F16_SSILNS1D_5MajorE0ELS1G_0ELNS1D_7ScaleInE1ELS1H_1ELNS1D_9SparseSelE0EEEEEENSJ_INS5_IJSK_SB_SB_EEENS5_IJSB_NSA_ILi0EEES1M_EEEEENS5_IJNS4_10UnderscoreES1P_S1P_EEEEENS4_13SM90_TMA_LOADENS4_14ComposedLayoutINS4_7SwizzleILi2ELi4ELi3EEENS4_25smem_sparse_ptr_flag_bitsILi2ELi16EEENSJ_INS5_IJNS5_IJSB_SQ_EEENS5_IJSK_S13_EEEEEENS5_IJNS5_IJS1M_SG_EEESN_EEEEEEEvNS4_8identityES1S_NS1T_INS1U_ILi3ELi4ELi3EEENS4_18smem_ptr_flag_bitsILi16EEENSJ_INS5_IJSQ_SG_EEENS5_IJSG_SB_EEEEEEEvS25_EENS_8epilogue10collective6detail29Sm90TmaWarpSpecializedAdapterINS2F_15DefaultEpilogueIfNS5_IJSB_llEEES2J_NS2E_6thread17LinearCombinationIfLi1EffLNS2K_9ScaleType4KindE0ELNS_15FloatRoundStyleE2EfEENS1_15EpilogueDefaultEEEEEvvEEEEvNT_6ParamsE,"ax",@progbits
	.align	128
.text._ZN7cutlass13device_kernelINS_4gemm6kernel13GemmUniversalIN4cute5tupleIJiiiiEEENS1_10collective13CollectiveMmaINS1_40MainloopSm90TmaGmmaWarpSpecializedSparseILi8ENS5_IJNS4_1CILi1EEESB_SB_EEENS1_35KernelTmaWarpSpecializedCooperativeEEENS5_IJNSA_ILi256EEENSA_ILi64EEESG_EEENS_6half_tENS5_IJNS4_6LayoutINS5_IJiNS5_IJNSA_ILi2EEEiEEEiEEENS5_IJlNS5_IJSB_SK_EEElEEEEENSJ_INS5_IJNS5_IJNS5_IJNSA_ILi8EEESK_NSA_ILi4EEEEEEiEEENS5_IJNS5_IJNSA_ILi16EEESK_SK_EEEiEEEiEEENS5_IJNS5_IJNS5_IJSG_SU_NSA_ILi1024EEEEEENSA_ILi4096EEEEEENS5_IJNS5_IJSB_NSA_ILi512EEENSA_ILi32EEEEEElEEElEEEEEEEESI_NS5_IJlSB_lEEENS4_8TiledMMAINS4_8MMA_AtomIJNS4_4SM904GMMA6SPARSE26GMMA_64x64x32_F32F16F16_SSILNS1D_5MajorE0ELS1G_0ELNS1D_7ScaleInE1ELS1H_1ELNS1D_9SparseSelE0EEEEEENSJ_INS5_IJSK_SB_SB_EEENS5_IJSB_NSA_ILi0EEES1M_EEEEENS5_IJNS4_10UnderscoreES1P_S1P_EEEEENS4_13SM90_TMA_LOADENS4_14ComposedLayoutINS4_7SwizzleILi2ELi4ELi3EEENS4_25smem_sparse_ptr_flag_bitsILi2ELi16EEENSJ_INS5_IJNS5_IJSB_SQ_EEENS5_IJSK_S13_EEEEEENS5_IJNS5_IJS1M_SG_EEESN_EEEEEEEvNS4_8identityES1S_NS1T_INS1U_ILi3ELi4ELi3EEENS4_18smem_ptr_flag_bitsILi16EEENSJ_INS5_IJSQ_SG_EEENS5_IJSG_SB_EEEEEEEvS25_EENS_8epilogue10collective6detail29Sm90TmaWarpSpecializedAdapterINS2F_15DefaultEpilogueIfNS5_IJSB_llEEES2J_NS2E_6thread17LinearCombinationIfLi1EffLNS2K_9ScaleType4KindE0ELNS_15FloatRoundStyleE2EfEENS1_15EpilogueDefaultEEEEEvvEEEEvNT_6ParamsE:
        .type           _ZN7cutlass13device_kernelINS_4gemm6kernel13GemmUniversalIN4cute5tupleIJiiiiEEENS1_10collective13CollectiveMmaINS1_40MainloopSm90TmaGmmaWarpSpecializedSparseILi8ENS5_IJNS4_1CILi1EEESB_SB_EEENS1_35KernelTmaWarpSpecializedCooperativeEEENS5_IJNSA_ILi256EEENSA_ILi64EEESG_EEENS_6half_tENS5_IJNS4_6LayoutINS5_IJiNS5_IJNSA_ILi2EEEiEEEiEEENS5_IJlNS5_IJSB_SK_EEElEEEEENSJ_INS5_IJNS5_IJNS5_IJNSA_ILi8EEESK_NSA_ILi4EEEEEEiEEENS5_IJNS5_IJNSA_ILi16EEESK_SK_EEEiEEEiEEENS5_IJNS5_IJNS5_IJSG_SU_NSA_ILi1024EEEEEENSA_ILi4096EEEEEENS5_IJNS5_IJSB_NSA_ILi512EEENSA_ILi32EEEEEElEEElEEEEEEEESI_NS5_IJlSB_lEEENS4_8TiledMMAINS4_8MMA_AtomIJNS4_4SM904GMMA6SPARSE26GMMA_64x64x32_F32F16F16_SSILNS1D_5MajorE0ELS1G_0ELNS1D_7ScaleInE1ELS1H_1ELNS1D_9SparseSelE0EEEEEENSJ_INS5_IJSK_SB_SB_EEENS5_IJSB_NSA_ILi0EEES1M_EEEEENS5_IJNS4_10UnderscoreES1P_S1P_EEEEENS4_13SM90_TMA_LOADENS4_14ComposedLayoutINS4_7SwizzleILi2ELi4ELi3EEENS4_25smem_sparse_ptr_flag_bitsILi2ELi16EEENSJ_INS5_IJNS5_IJSB_SQ_EEENS5_IJSK_S13_EEEEEENS5_IJNS5_IJS1M_SG_EEESN_EEEEEEEvNS4_8identityES1S_NS1T_INS1U_ILi3ELi4ELi3EEENS4_18smem_ptr_flag_bitsILi16EEENSJ_INS5_IJSQ_SG_EEENS5_IJSG_SB_EEEEEEEvS25_EENS_8epilogue10collective6detail29Sm90TmaWarpSpecializedAdapterINS2F_15DefaultEpilogueIfNS5_IJSB_llEEES2J_NS2E_6thread17LinearCombinationIfLi1EffLNS2K_9ScaleType4KindE0ELNS_15FloatRoundStyleE2EfEENS1_15EpilogueDefaultEEEEEvvEEEEvNT_6ParamsE,@function
        .size           _ZN7cutlass13device_kernelINS_4gemm6kernel13GemmUniversalIN4cute5tupleIJiiiiEEENS1_10collective13CollectiveMmaINS1_40MainloopSm90TmaGmmaWarpSpecializedSparseILi8ENS5_IJNS4_1CILi1EEESB_SB_EEENS1_35KernelTmaWarpSpecializedCooperativeEEENS5_IJNSA_ILi256EEENSA_ILi64EEESG_EEENS_6half_tENS5_IJNS4_6LayoutINS5_IJiNS5_IJNSA_ILi2EEEiEEEiEEENS5_IJlNS5_IJSB_SK_EEElEEEEENSJ_INS5_IJNS5_IJNS5_IJNSA_ILi8EEESK_NSA_ILi4EEEEEEiEEENS5_IJNS5_IJNSA_ILi16EEESK_SK_EEEiEEEiEEENS5_IJNS5_IJNS5_IJSG_SU_NSA_ILi1024EEEEEENSA_ILi4096EEEEEENS5_IJNS5_IJSB_NSA_ILi512EEENSA_ILi32EEEEEElEEElEEEEEEEESI_NS5_IJlSB_lEEENS4_8TiledMMAINS4_8MMA_AtomIJNS4_4SM904GMMA6SPARSE26GMMA_64x64x32_F32F16F16_SSILNS1D_5MajorE0ELS1G_0ELNS1D_7ScaleInE1ELS1H_1ELNS1D_9SparseSelE0EEEEEENSJ_INS5_IJSK_SB_SB_EEENS5_IJSB_NSA_ILi0EEES1M_EEEEENS5_IJNS4_10UnderscoreES1P_S1P_EEEEENS4_13SM90_TMA_LOADENS4_14ComposedLayoutINS4_7SwizzleILi2ELi4ELi3EEENS4_25smem_sparse_ptr_flag_bitsILi2ELi16EEENSJ_INS5_IJNS5_IJSB_SQ_EEENS5_IJSK_S13_EEEEEENS5_IJNS5_IJS1M_SG_EEESN_EEEEEEEvNS4_8identityES1S_NS1T_INS1U_ILi3ELi4ELi3EEENS4_18smem_ptr_flag_bitsILi16EEENSJ_INS5_IJSQ_SG_EEENS5_IJSG_SB_EEEEEEEvS25_EENS_8epilogue10collective6detail29Sm90TmaWarpSpecializedAdapterINS2F_15DefaultEpilogueIfNS5_IJSB_llEEES2J_NS2E_6thread17LinearCombinationIfLi1EffLNS2K_9ScaleType4KindE0ELNS_15FloatRoundStyleE2EfEENS1_15EpilogueDefaultEEEEEvvEEEEvNT_6ParamsE,(.L_x_194 - _ZN7cutlass13device_kernelINS_4gemm6kernel13GemmUniversalIN4cute5tupleIJiiiiEEENS1_10collective13CollectiveMmaINS1_40MainloopSm90TmaGmmaWarpSpecializedSparseILi8ENS5_IJNS4_1CILi1EEESB_SB_EEENS1_35KernelTmaWarpSpecializedCooperativeEEENS5_IJNSA_ILi256EEENSA_ILi64EEESG_EEENS_6half_tENS5_IJNS4_6LayoutINS5_IJiNS5_IJNSA_ILi2EEEiEEEiEEENS5_IJlNS5_IJSB_SK_EEElEEEEENSJ_INS5_IJNS5_IJNS5_IJNSA_ILi8EEESK_NSA_ILi4EEEEEEiEEENS5_IJNS5_IJNSA_ILi16EEESK_SK_EEEiEEEiEEENS5_IJNS5_IJNS5_IJSG_SU_NSA_ILi1024EEEEEENSA_ILi4096EEEEEENS5_IJNS5_IJSB_NSA_ILi512EEENSA_ILi32EEEEEElEEElEEEEEEEESI_NS5_IJlSB_lEEENS4_8TiledMMAINS4_8MMA_AtomIJNS4_4SM904GMMA6SPARSE26GMMA_64x64x32_F32F16F16_SSILNS1D_5MajorE0ELS1G_0ELNS1D_7ScaleInE1ELS1H_1ELNS1D_9SparseSelE0EEEEEENSJ_INS5_IJSK_SB_SB_EEENS5_IJSB_NSA_ILi0EEES1M_EEEEENS5_IJNS4_10UnderscoreES1P_S1P_EEEEENS4_13SM90_TMA_LOADENS4_14ComposedLayoutINS4_7SwizzleILi2ELi4ELi3EEENS4_25smem_sparse_ptr_flag_bitsILi2ELi16EEENSJ_INS5_IJNS5_IJSB_SQ_EEENS5_IJSK_S13_EEEEEENS5_IJNS5_IJS1M_SG_EEESN_EEEEEEEvNS4_8identityES1S_NS1T_INS1U_ILi3ELi4ELi3EEENS4_18smem_ptr_flag_bitsILi16EEENSJ_INS5_IJSQ_SG_EEENS5_IJSG_SB_EEEEEEEvS25_EENS_8epilogue10collective6detail29Sm90TmaWarpSpecializedAdapterINS2F_15DefaultEpilogueIfNS5_IJSB_llEEES2J_NS2E_6thread17LinearCombinationIfLi1EffLNS2K_9ScaleType4KindE0ELNS_15FloatRoundStyleE2EfEENS1_15EpilogueDefaultEEEEEvvEEEEvNT_6ParamsE)
        .other          _ZN7cutlass13device_kernelINS_4gemm6kernel13GemmUniversalIN4cute5tupleIJiiiiEEENS1_10collective13CollectiveMmaINS1_40MainloopSm90TmaGmmaWarpSpecializedSparseILi8ENS5_IJNS4_1CILi1EEESB_SB_EEENS1_35KernelTmaWarpSpecializedCooperativeEEENS5_IJNSA_ILi256EEENSA_ILi64EEESG_EEENS_6half_tENS5_IJNS4_6LayoutINS5_IJiNS5_IJNSA_ILi2EEEiEEEiEEENS5_IJlNS5_IJSB_SK_EEElEEEEENSJ_INS5_IJNS5_IJNS5_IJNSA_ILi8EEESK_NSA_ILi4EEEEEEiEEENS5_IJNS5_IJNSA_ILi16EEESK_SK_EEEiEEEiEEENS5_IJNS5_IJNS5_IJSG_SU_NSA_ILi1024EEEEEENSA_ILi4096EEEEEENS5_IJNS5_IJSB_NSA_ILi512EEENSA_ILi32EEEEEElEEElEEEEEEEESI_NS5_IJlSB_lEEENS4_8TiledMMAINS4_8MMA_AtomIJNS4_4SM904GMMA6SPARSE26GMMA_64x64x32_F32F16F16_SSILNS1D_5MajorE0ELS1G_0ELNS1D_7ScaleInE1ELS1H_1ELNS1D_9SparseSelE0EEEEEENSJ_INS5_IJSK_SB_SB_EEENS5_IJSB_NSA_ILi0EEES1M_EEEEENS5_IJNS4_10UnderscoreES1P_S1P_EEEEENS4_13SM90_TMA_LOADENS4_14ComposedLayoutINS4_7SwizzleILi2ELi4ELi3EEENS4_25smem_sparse_ptr_flag_bitsILi2ELi16EEENSJ_INS5_IJNS5_IJSB_SQ_EEENS5_IJSK_S13_EEEEEENS5_IJNS5_IJS1M_SG_EEESN_EEEEEEEvNS4_8identityES1S_NS1T_INS1U_ILi3ELi4ELi3EEENS4_18smem_ptr_flag_bitsILi16EEENSJ_INS5_IJSQ_SG_EEENS5_IJSG_SB_EEEEEEEvS25_EENS_8epilogue10collective6detail29Sm90TmaWarpSpecializedAdapterINS2F_15DefaultEpilogueIfNS5_IJSB_llEEES2J_NS2E_6thread17LinearCombinationIfLi1EffLNS2K_9ScaleType4KindE0ELNS_15FloatRoundStyleE2EfEENS1_15EpilogueDefaultEEEEEvvEEEEvNT_6ParamsE,@"STO_CUDA_ENTRY STV_DEFAULT"
_ZN7cutlass13device_kernelINS_4gemm6kernel13GemmUniversalIN4cute5tupleIJiiiiEEENS1_10collective13CollectiveMmaINS1_40MainloopSm90TmaGmmaWarpSpecializedSparseILi8ENS5_IJNS4_1CILi1EEESB_SB_EEENS1_35KernelTmaWarpSpecializedCooperativeEEENS5_IJNSA_ILi256EEENSA_ILi64EEESG_EEENS_6half_tENS5_IJNS4_6LayoutINS5_IJiNS5_IJNSA_ILi2EEEiEEEiEEENS5_IJlNS5_IJSB_SK_EEElEEEEENSJ_INS5_IJNS5_IJNS5_IJNSA_ILi8EEESK_NSA_ILi4EEEEEEiEEENS5_IJNS5_IJNSA_ILi16EEESK_SK_EEEiEEEiEEENS5_IJNS5_IJNS5_IJSG_SU_NSA_ILi1024EEEEEENSA_ILi4096EEEEEENS5_IJNS5_IJSB_NSA_ILi512EEENSA_ILi32EEEEEElEEElEEEEEEEESI_NS5_IJlSB_lEEENS4_8TiledMMAINS4_8MMA_AtomIJNS4_4SM904GMMA6SPARSE26GMMA_64x64x32_F32F16F16_SSILNS1D_5MajorE0ELS1G_0ELNS1D_7ScaleInE1ELS1H_1ELNS1D_9SparseSelE0EEEEEENSJ_INS5_IJSK_SB_SB_EEENS5_IJSB_NSA_ILi0EEES1M_EEEEENS5_IJNS4_10UnderscoreES1P_S1P_EEEEENS4_13SM90_TMA_LOADENS4_14ComposedLayoutINS4_7SwizzleILi2ELi4ELi3EEENS4_25smem_sparse_ptr_flag_bitsILi2ELi16EEENSJ_INS5_IJNS5_IJSB_SQ_EEENS5_IJSK_S13_EEEEEENS5_IJNS5_IJS1M_SG_EEESN_EEEEEEEvNS4_8identityES1S_NS1T_INS1U_ILi3ELi4ELi3EEENS4_18smem_ptr_flag_bitsILi16EEENSJ_INS5_IJSQ_SG_EEENS5_IJSG_SB_EEEEEEEvS25_EENS_8epilogue10collective6detail29Sm90TmaWarpSpecializedAdapterINS2F_15DefaultEpilogueIfNS5_IJSB_llEEES2J_NS2E_6thread17LinearCombinationIfLi1EffLNS2K_9ScaleType4KindE0ELNS_15FloatRoundStyleE2EfEENS1_15EpilogueDefaultEEEEEvvEEEEvNT_6ParamsE:
[----:B------:R-:W-:Y:S01]  /*0000*/  LDC R1, c[0x0][0x28] ;  /* 0x00000a00ff017b82 */ /* 0x000fe20000000800 */
[----:B------:R-:W0:Y:S01]  /*0010*/  S2R R6, SR_TID.X ;  /* 0x0000000000067919 */ /* 0x000e220000002100 */
[----:B------:R-:W-:Y:S01]  /*0020*/  ELECT P0, URZ, PT ;  /* 0x00000000003f782f */ /* 0x000fe20003800000 */
[----:B------:R-:W-:Y:S01]  /*0030*/  BSSY B0, `(.L_x_0) ;  /* 0x0000012000007945 */ /* 0x000fe20003800000 */
[--C-:B0-----:R-:W-:Y:S02]  /*0040*/  SHF.R.U32.HI R2, RZ, 0x5, R6.reuse ;  /* 0x00000005ff027819 */ /* 0x101fe40000011606 */
[----:B------:R-:W-:-:S03]  /*0050*/  SHF.R.U32.HI R18, RZ, 0x7, R6 ;  /* 0x00000007ff127819 */ /* 0x000fc60000011606 */
[----:B------:R-:W0:Y:S04]  /*0060*/  SHFL.IDX PT, R5, R2, RZ, 0x1f ;  /* 0x00001fff02057589 */ /* 0x000e2800000e0000 */
[----:B------:R1:W2:Y:S01]  /*0070*/  SHFL.IDX PT, R7, R18, RZ, 0x1f ;  /* 0x00001fff12077589 */ /* 0x0002a200000e0000 */
[----:B0-----:R-:W-:-:S13]  /*0080*/  ISETP.NE.OR P0, PT, R5, RZ, !P0 ;  /* 0x000000ff0500720c */ /* 0x001fda0004705670 */
[----:B-12---:R-:W-:Y:S05]  /*0090*/  @P0 BRA `(.L_x_1) ;  /* 0x00000000002c0947 */ /* 0x006fea0003800000 */
[----:B------:R-:W-:Y:S02]  /*00a0*/  ULDC.64 UR4, c[0x0][0x198] ;  /* 0x0000660000047ab9 */ /* 0x000fe40000000a00 */
[----:B------:R-:W-:Y:S02]  /*00b0*/  UIADD3 UR6, UP0, UR4, 0xf0, URZ ;  /* 0x000000f004067890 */ /* 0x000fe4000ff1e03f */
[----:B------:R-:W-:Y:S02]  /*00c0*/  UIADD3 UR8, UP1, UR4, 0x1f0, URZ ;  /* 0x000001f004087890 */ /* 0x000fe4000ff3e03f */
[----:B------:R-:W-:Y:S02]  /*00d0*/  UIADD3 UR4, UP2, UR4, 0x2f0, URZ ;  /* 0x000002f004047890 */ /* 0x000fe4000ff5e03f */
[----:B------:R-:W-:Y:S02]  /*00e0*/  UIADD3.X UR7, URZ, UR5, URZ, UP0, !UPT ;  /* 0x000000053f077290 */ /* 0x000fe400087fe43f */
[----:B------:R-:W-:-:S02]  /*00f0*/  UIADD3.X UR9, URZ, UR5, URZ, UP1, !UPT ;  /* 0x000000053f097290 */ /* 0x000fc40008ffe43f */
[----:B------:R-:W-:-:S05]  /*0100*/  UIADD3.X UR5, URZ, UR5, URZ, UP2, !UPT ;  /* 0x000000053f057290 */ /* 0x000fca00097fe43f */
[----:B------:R0:W-:Y:S02]  /*0110*/  UTMACCTL.PF [UR6] ;  /* 0x00000000060079b9 */ /* 0x0001e40008040000 */
[----:B------:R0:W-:Y:S02]  /*0120*/  UTMACCTL.PF [UR8] ;  /* 0x00000000080079b9 */ /* 0x0001e40008040000 */
[----:B------:R0:W-:Y:S02]  /*0130*/  UTMACCTL.PF [UR4] ;  /* 0x00000000040079b9 */ /* 0x0001e40008040000 */
[----:B0-----:R-:W-:Y:S01]  /*0140*/  NOP ;  /* 0x0000000000007918 */ /* 0x001fe20000000000 */
.L_x_1:
[----:B------:R-:W-:Y:S05]  /*0150*/  BSYNC B0 ;  /* 0x0000000000007941 */ /* 0x000fea0003800000 */
.L_x_0:
[----:B------:R-:W0:Y:S02]  /*0160*/  SHFL.IDX PT, R0, R2, RZ, 0x1f ;  /* 0x00001fff02007589 */ /* 0x000e2400000e0000 */
[----:B0-----:R-:W-:-:S13]  /*0170*/  ISETP.NE.AND P0, PT, R0, RZ, PT ;  /* 0x000000ff0000720c */ /* 0x001fda0003f05270 */
[----:B------:R-:W-:Y:S05]  /*0180*/  @P0 BRA `(.L_x_2) ;  /* 0x0000000000840947 */ /* 0x000fea0003800000 */
[----:B------:R-:W-:Y:S01]  /*0190*/  ELECT P0, URZ, PT ;  /* 0x00000000003f782f */ /* 0x000fe20003800000 */
[----:B------:R-:W-:-:S12]  /*01a0*/  BSSY B0, `(.L_x_2) ;  /* 0x000001f000007945 */ /* 0x000fd80003800000 */
[----:B------:R-:W-:Y:S05]  /*01b0*/  @!P0 BRA `(.L_x_3) ;  /* 0x0000000000748947 */ /* 0x000fea0003800000 */
[----:B------:R-:W0:Y:S01]  /*01c0*/  S2UR UR8, SR_CgaCtaId ;  /* 0x00000000000879c3 */ /* 0x000e220000008800 */
[----:B------:R-:W-:Y:S01]  /*01d0*/  UMOV UR4, 0x400 ;  /* 0x0000040000047882 */ /* 0x000fe20000000000 */
[----:B------:R-:W-:Y:S01]  /*01e0*/  UMOV UR5, 0x1 ;  /* 0x0000000100057882 */ /* 0x000fe20000000000 */
[----:B------:R-:W-:Y:S02]  /*01f0*/  UMOV UR6, 0x100 ;  /* 0x0000010000067882 */ /* 0x000fe40000000000 */
[----:B------:R-:W-:-:S04]  /*0200*/  UIADD3 UR6, -UR6, 0x100000, URZ ;  /* 0x0010000006067890 */ /* 0x000fc8000fffe13f */
[----:B------:R-:W-:Y:S02]  /*0210*/  USHF.L.U32 UR7, UR6, 0xb, URZ ;  /* 0x0000000b06077899 */ /* 0x000fe4000800063f */
[----:B------:R-:W-:Y:S02]  /*0220*/  USHF.L.U32 UR6, UR6, 0x1, URZ ;  /* 0x0000000106067899 */ /* 0x000fe4000800063f */
[----:B0-----:R-:W-:Y:S02]  /*0230*/  ULEA UR8, UR8, UR4, 0x18 ;  /* 0x0000000408087291 */ /* 0x001fe4000f8ec03f */
[----:B------:R-:W-:-:S04]  /*0240*/  UIADD3 UR4, -UR5, 0x100000, URZ ;  /* 0x0010000005047890 */ /* 0x000fc8000fffe13f */
[----:B------:R-:W-:Y:S02]  /*0250*/  USHF.L.U32 UR5, UR4, 0xb, URZ ;  /* 0x0000000b04057899 */ /* 0x000fe4000800063f */
[----:B------:R-:W-:Y:S01]  /*0260*/  USHF.L.U32 UR4, UR4, 0x1, URZ ;  /* 0x0000000104047899 */ /* 0x000fe2000800063f */
[----:B------:R-:W0:Y:S11]  /*0270*/  FENCE.VIEW.ASYNC.S ;  /* 0x00000000000073c6 */ /* 0x000e360000000000 */
[----:B0-----:R0:W1:Y:S01]  /*0280*/  SYNCS.EXCH.64 URZ, [UR8], UR4 ;  /* 0x00000004083f75b2 */ /* 0x0010620008000100 */
[----:B------:R0:W2:Y:S01]  /*0290*/  SYNCS.EXCH.64 URZ, [UR8+0x40], UR6 ;  /* 0x00004006083f75b2 */ /* 0x0000a20008000100 */
[----:B------:R0:W3:Y:S01]  /*02a0*/  SYNCS.EXCH.64 URZ, [UR8+0x8], UR4 ;  /* 0x00000804083f75b2 */ /* 0x0000e20008000100 */
[----:B------:R0:W4:Y:S01]  /*02b0*/  SYNCS.EXCH.64 URZ, [UR8+0x48], UR6 ;  /* 0x00004806083f75b2 */ /* 0x0001220008000100 */
[----:B------:R0:W0:Y:S01]  /*02c0*/  SYNCS.EXCH.64 URZ, [UR8+0x10], UR4 ;  /* 0x00001004083f75b2 */ /* 0x0000220008000100 */
        /* <DEDUP_REMOVED lines=11> */
[----:B------:R-:W-:Y:S01]  /*0380*/  NOP ;  /* 0x0000000000007918 */ /* 0x000fe20000000000 */
.L_x_3:
[----:B0-----:R-:W-:Y:S05]  /*0390*/  BSYNC B0 ;  /* 0x0000000000007941 */ /* 0x001fea0003800000 */
.L_x_2:
[----:B------:R-:W0:Y:S01]  /*03a0*/  SHFL.IDX PT, R2, R2, RZ, 0x1f ;  /* 0x00001fff02027589 */ /* 0x000e2200000e0000 */
[----:B------:R-:W-:Y:S01]  /*03b0*/  ELECT P0, URZ, PT ;  /* 0x00000000003f782f */ /* 0x000fe20003800000 */
[----:B------:R-:W5:Y:S01]  /*03c0*/  LDC R0, c[0x0][0x75c] ;  /* 0x0001d700ff007b82 */ /* 0x000f620000000800 */
[----:B------:R-:W-:Y:S01]  /*03d0*/  UMOV UR4, 0x20 ;  /* 0x0000002000047882 */ /* 0x000fe20000000000 */
[----:B------:R-:W1:Y:S01]  /*03e0*/  S2R R11, SR_CTAID.Y ;  /* 0x00000000000b7919 */ /* 0x000e620000002600 */
[----:B------:R-:W-:Y:S01]  /*03f0*/  NOP ;  /* 0x0000000000007918 */ /* 0x000fe20000000000 */
[----:B------:R-:W-:Y:S01]  /*0400*/  NOP ;  /* 0x0000000000007918 */ /* 0x000fe20000000000 */
[C---:B------:R-:W-:Y:S01]  /*0410*/  ISETP.NE.AND P2, PT, R7.reuse, RZ, PT ;  /* 0x000000ff0700720c */ /* 0x040fe20003f45270 */
[----:B------:R-:W2:Y:S01]  /*0420*/  S2R R8, SR_CTAID.X ;  /* 0x0000000000087919 */ /* 0x000ea20000002500 */
[----:B------:R-:W-:Y:S01]  /*0430*/  VIADD R10, R7, 0xffffffff ;  /* 0xffffffff070a7836 */ /* 0x000fe20000000000 */
[----:B------:R-:W-:-:S02]  /*0440*/  LOP3.LUT R138, R138, 0xfffff7ff, RZ, 0xc0, !PT ;  /* 0xfffff7ff8a8a7812 */ /* 0x000fc400078ec0ff */
[----:B0-----:R-:W-:Y:S02]  /*0450*/  ISETP.NE.OR P0, PT, R2, RZ, !P0 ;  /* 0x000000ff0200720c */ /* 0x001fe40004705670 */
[----:B-----5:R-:W-:Y:S02]  /*0460*/  ISETP.NE.AND P3, PT, R0, 0x1, PT ;  /* 0x000000010000780c */ /* 0x020fe40003f65270 */
[----:B------:R-:W-:-:S04]  /*0470*/  SHF.R.S32.HI R2, RZ, 0x1f, R5 ;  /* 0x0000001fff027819 */ /* 0x000fc80000011405 */
[----:B------:R-:W-:-:S04]  /*0480*/  LEA.HI R4, R2, R5, RZ, 0x2 ;  /* 0x0000000502047211 */ /* 0x000fc800078f10ff */
[----:B------:R-:W-:Y:S01]  /*0490*/  LOP3.LUT R4, R4, 0xfffffffc, RZ, 0xc0, !PT ;  /* 0xfffffffc04047812 */ /* 0x000fe200078ec0ff */
[----:B------:R-:W-:Y:S01]  /*04a0*/  VOTEU.ALL UP0, P0 ;  /* 0x00000000003f7886 */ /* 0x000fe20000000000 */
[----:B------:R-:W-:Y:S01]  /*04b0*/  VOTEU.ALL UP1, P0 ;  /* 0x00000000003f7886 */ /* 0x000fe20000020000 */
[----:B------:R-:W2:Y:S01]  /*04c0*/  @P3 LDC R9, c[0x0][0x10] ;  /* 0x00000400ff093b82 */ /* 0x000ea20000000800 */
[----:B-1----:R-:W-:Y:S01]  /*04d0*/  @P3 IMAD.MOV.U32 R2, RZ, RZ, R11 ;  /* 0x000000ffff023224 */ /* 0x002fe200078e000b */
[----:B------:R-:W-:Y:S01]  /*04e0*/  @P3 LOP3.LUT R138, R138, 0x800, RZ, 0xfc, !PT ;  /* 0x000008008a8a3812 */ /* 0x000fe200078efcff */
[----:B------:R-:W-:Y:S01]  /*04f0*/  @!UP0 UMOV UR6, 0x400 ;  /* 0x0000040000068882 */ /* 0x000fe20000000000 */
[----:B------:R-:W-:-:S04]  /*0500*/  @!UP0 UIADD3 UR4, -UR4, 0x100000, URZ ;  /* 0x0010000004048890 */ /* 0x000fc8000fffe13f */
[----:B------:R-:W-:Y:S02]  /*0510*/  @!UP0 USHF.L.U32 UR5, UR4, 0xb, URZ ;  /* 0x0000000b04058899 */ /* 0x000fe4000800063f */
[----:B------:R-:W-:Y:S01]  /*0520*/  @!UP0 USHF.L.U32 UR4, UR4, 0x1, URZ ;  /* 0x0000000104048899 */ /* 0x000fe2000800063f */
[----:B------:R-:W-:Y:S02]  /*0530*/  IMAD.IADD R5, R5, 0x1, -R4 ;  /* 0x0000000105057824 */ /* 0x000fe400078e0a04 */
[----:B------:R-:W-:Y:S01]  /*0540*/  @P3 IMAD.MOV.U32 R3, RZ, RZ, RZ ;  /* 0x000000ffff033224 */ /* 0x000fe200078e00ff */
[----:B------:R-:W0:Y:S01]  /*0550*/  @!UP0 S2UR UR7, SR_CgaCtaId ;  /* 0x00000000000789c3 */ /* 0x000e220000008800 */
[----:B------:R-:W-:Y:S01]  /*0560*/  @P3 IMAD.MOV.U32 R15, RZ, RZ, RZ ;  /* 0x000000ffff0f3224 */ /* 0x000fe200078e00ff */
[----:B------:R-:W-:-:S06]  /*0570*/  ISETP.NE.AND P1, PT, R5, 0x3, PT ;  /* 0x000000030500780c */ /* 0x000fcc0003f25270 */
[----:B------:R-:W1:Y:S01]  /*0580*/  @!P3 LDC R12, c[0x0][0xc] ;  /* 0x00000300ff0cbb82 */ /* 0x000e620000000800 */
[----:B--2---:R-:W-:-:S04]  /*0590*/  @P3 IMAD.WIDE.U32 R2, R8, R9, R2 ;  /* 0x0000000908023225 */ /* 0x004fc800078e0002 */
[----:B------:R-:W-:Y:S02]  /*05a0*/  IMAD.MOV.U32 R9, RZ, RZ, RZ ;  /* 0x000000ffff097224 */ /* 0x000fe400078e00ff */
[----:B------:R-:W-:Y:S01]  /*05b0*/  @P3 IMAD.IADD R3, R3, 0x1, R15 ;  /* 0x0000000103033824 */ /* 0x000fe200078e020f */
[----:B0-----:R-:W-:Y:S01]  /*05c0*/  @!UP0 ULEA UR8, UR7, UR6, 0x18 ;  /* 0x0000000607088291 */ /* 0x001fe2000f8ec03f */
[----:B------:R-:W-:Y:S02]  /*05d0*/  VOTEU.ALL UP0, P0 ;  /* 0x00000000003f7886 */ /* 0x000fe40000000000 */
[----:B------:R-:W-:Y:S01]  /*05e0*/  ULDC UR6, c[0x0][0xc] ;  /* 0x0000030000067ab9 */ /* 0x000fe20000000800 */
[----:B------:R-:W-:Y:S01]  /*05f0*/  ULDC UR7, c[0x0][0x10] ;  /* 0x0000040000077ab9 */ /* 0x000fe20000000800 */
[----:B------:R-:W-:Y:S02]  /*0600*/  ISETP.EQ.OR P0, PT, R5, RZ, !P1 ;  /* 0x000000ff0500720c */ /* 0x000fe40004f02670 */
[----:B------:R-:W-:Y:S01]  /*0610*/  ISETP.GE.U32.AND P1, PT, R10, 0x2, PT ;  /* 0x000000020a00780c */ /* 0x000fe20003f26070 */
[----:B-1----:R-:W-:Y:S01]  /*0620*/  @!P3 IMAD.WIDE.U32 R12, R12, R11, R8 ;  /* 0x0000000b0c0cb225 */ /* 0x002fe200078e0008 */
[----:B------:R-:W-:-:S02]  /*0630*/  ISETP.EQ.AND P0, PT, R7, RZ, P0 ;  /* 0x000000ff0700720c */ /* 0x000fc40000702270 */
[----:B------:R-:W-:Y:S01]  /*0640*/  LOP3.LUT R7, R6, 0x7f, RZ, 0xc0, !PT ;  /* 0x0000007f06077812 */ /* 0x000fe200078ec0ff */
[----:B------:R-:W0:Y:S02]  /*0650*/  FENCE.VIEW.ASYNC.S ;  /* 0x00000000000073c6 */ /* 0x000e240000000000 */
[----:B0-----:R-:W3:Y:S01]  /*0660*/  @!UP0 SYNCS.EXCH.64 URZ, [UR8+0x90], UR4 ;  /* 0x00009004083f85b2 */ /* 0x001ee20008000100 */
[----:B------:R-:W-:Y:S01]  /*0670*/  SEL R4, RZ, 0x1, !P0 ;  /* 0x00000001ff047807 */ /* 0x000fe20004000000 */
[----:B------:R-:W-:Y:S02]  /*0680*/  @!P3 IMAD.MOV.U32 R2, RZ, RZ, R12 ;  /* 0x000000ffff02b224 */ /* 0x000fe400078e000c */
[----:B------:R-:W-:Y:S01]  /*0690*/  @!P3 IMAD.MOV.U32 R3, RZ, RZ, R13 ;  /* 0x000000ffff03b224 */ /* 0x000fe200078e000d */
[----:B------:R-:W-:Y:S01]  /*06a0*/  SEL R4, R4, 0x2, P1 ;  /* 0x0000000204047807 */ /* 0x000fe20000800000 */
[----:B------:R0:W3:Y:S01]  /*06b0*/  @!UP1 SYNCS.EXCH.64 URZ, [UR8+0x98], UR4 ;  /* 0x00009804083f95b2 */ /* 0x0000e20008000100 */
[----:B------:R-:W-:Y:S01]  /*06c0*/  NOP ;  /* 0x0000000000007918 */ /* 0x000fe20000000000 */
[----:B0-----:R-:W-:-:S03]  /*06d0*/  UIMAD.WIDE.U32 UR4, UR6, UR7, URZ ;  /* 0x00000007060472a5 */ /* 0x001fc6000f8e003f */
[----:B------:R-:W-:Y:S02]  /*06e0*/  ULDC UR6, c[0x0][0x14] ;  /* 0x0000050000067ab9 */ /* 0x000fe40000000800 */
[----:B------:R-:W-:Y:S02]  /*06f0*/  UIMAD.WIDE.U32 UR30, UR4, UR6, URZ ;  /* 0x00000006041e72a5 */ /* 0x000fe4000f8e003f */
[----:B------:R-:W-:-:S04]  /*0700*/  UIMAD UR4, UR5, UR6, URZ ;  /* 0x00000006050472a4 */ /* 0x000fc8000f8e023f */
[----:B------:R-:W-:Y:S01]  /*0710*/  UIADD3 UR4, UR31, UR4, URZ ;  /* 0x000000041f047290 */ /* 0x000fe2000fffe03f */
[----:B---34-:R-:W-:Y:S06]  /*0720*/  BAR.SYNC.DEFER_BLOCKING 0x0 ;  /* 0x0000000000007b1d */ /* 0x018fec0000010000 */
[----:B------:R-:W-:Y:S05]  /*0730*/  @!P2 BRA `(.L_x_4) ;  /* 0x000000640008a947 */ /* 0x000fea0003800000 */
[----:B------:R-:W-:-:S13]  /*0740*/  ISETP.GT.U32.AND P0, PT, R10, 0x1, PT ;  /* 0x000000010a00780c */ /* 0x000fda0003f04070 */
[----:B------:R-:W-:Y:S05]  /*0750*/  @P0 EXIT ;  /* 0x000000000000094d */ /* 0x000fea0003800000 */
[----:B------:R-:W-:Y:S01]  /*0760*/  ULDC.64 UR6, c[0x0][0x750] ;  /* 0x0001d40000067ab9 */ /* 0x000fe20000000a00 */
[----:B------:R-:W-:Y:S01]  /*0770*/  PRMT R12, RZ, 0x7610, R12 ;  /* 0x00007610ff0c7816 */ /* 0x000fe2000000000c */
[----:B------:R-:W-:Y:S01]  /*0780*/  IMAD.MOV.U32 R108, RZ, RZ, -0x1 ;  /* 0xffffffffff6c7424 */ /* 0x000fe200078e00ff */
[----:B------:R-:W-:Y:S01]  /*0790*/  ISETP.GE.U32.AND P0, PT, R2, UR6, PT ;  /* 0x0000000602007c0c */ /* 0x000fe2000bf06070 */
[----:B------:R-:W-:Y:S02]  /*07a0*/  IMAD.MOV.U32 R10, RZ, RZ, -0x1 ;  /* 0xffffffffff0a7424 */ /* 0x000fe400078e00ff */
[----:B------:R-:W-:Y:S01]  /*07b0*/  IMAD.MOV.U32 R5, RZ, RZ, -0x1 ;  /* 0xffffffffff057424 */ /* 0x000fe200078e00ff */
[----:B------:R-:W-:-:S13]  /*07c0*/  ISETP.GE.U32.AND.EX P0, PT, R3, UR7, PT, P0 ;  /* 0x0000000703007c0c */ /* 0x000fda000bf06100 */
[----:B------:R-:W-:Y:S05]  /*07d0*/  @P0 BRA `(.L_x_5) ;  /* 0x00000004005c0947 */ /* 0x000fea0003800000 */
[----:B------:R-:W0:Y:S01]  /*07e0*/  LDC.64 R20, c[0x0][0x728] ;  /* 0x0001ca00ff147b82 */ /* 0x000e220000000a00 */
[----:B------:R-:W-:Y:S02]  /*07f0*/  IMAD.MOV.U32 R12, RZ, RZ, R2 ;  /* 0x000000ffff0c7224 */ /* 0x000fe400078e0002 */
[----:B------:R-:W-:-:S05]  /*0800*/  IMAD.MOV.U32 R13, RZ, RZ, R3 ;  /* 0x000000ffff0d7224 */ /* 0x000fca00078e0003 */
[----:B------:R-:W1:Y:S08]  /*0810*/  LDC R10, c[0x0][0x730] ;  /* 0x0001cc00ff0a7b82 */ /* 0x000e700000000800 */
[----:B------:R-:W2:Y:S01]  /*0820*/  LDC.64 R22, c[0x0][0x720] ;  /* 0x0001c800ff167b82 */ /* 0x000ea20000000a00 */
[----:B0-----:R-:W-:-:S04]  /*0830*/  ISETP.NE.U32.AND P0, PT, R20, RZ, PT ;  /* 0x000000ff1400720c */ /* 0x001fc80003f05070 */
[----:B------:R-:W-:-:S13]  /*0840*/  ISETP.NE.AND.EX P0, PT, R21, RZ, PT, P0 ;  /* 0x000000ff1500720c */ /* 0x000fda0003f05300 */
[----:B-12---:R-:W-:Y:S05]  /*0850*/  @!P0 BRA `(.L_x_6) ;  /* 0x0000000000288947 */ /* 0x006fea0003800000 */
[----:B------:R-:W0:Y:S02]  /*0860*/  LDC R5, c[0x0][0x734] ;  /* 0x0001cd00ff057b82 */ /* 0x000e240000000800 */
[----:B0-----:R-:W-:-:S05]  /*0870*/  IADD3 R5, P0, R2, R5, RZ ;  /* 0x0000000502057210 */ /* 0x001fca0007f1e0ff */
[----:B------:R-:W-:-:S04]  /*0880*/  IMAD.X R19, RZ, RZ, R3, P0 ;  /* 0x000000ffff137224 */ /* 0x000fc800000e0603 */
[----:B------:R-:W-:-:S04]  /*0890*/  IMAD.WIDE.U32 R12, R19, R20, RZ ;  /* 0x00000014130c7225 */ /* 0x000fc800078e00ff */
[----:B------:R-:W-:-:S04]  /*08a0*/  IMAD.WIDE.U32 R14, P0, R5, R21, R12 ;  /* 0x00000015050e7225 */ /* 0x000fc8000780000c */
[----:B------:R-:W-:-:S04]  /*08b0*/  IMAD.WIDE.U32 R12, R5, R20, RZ ;  /* 0x00000014050c7225 */ /* 0x000fc800078e00ff */
[----:B------:R-:W-:Y:S01]  /*08c0*/  IMAD.X R17, RZ, RZ, RZ, P0 ;  /* 0x000000ffff117224 */ /* 0x000fe200000e06ff */
[----:B------:R-:W-:Y:S01]  /*08d0*/  IADD3 RZ, P0, R13, R14, RZ ;  /* 0x0000000e0dff7210 */ /* 0x000fe20007f1e0ff */
[----:B------:R-:W-:-:S04]  /*08e0*/  IMAD.MOV.U32 R16, RZ, RZ, R15 ;  /* 0x000000ffff107224 */ /* 0x000fc800078e000f */
[----:B------:R-:W-:-:S08]  /*08f0*/  IMAD.WIDE.U32.X R12, R19, R21, R16, P0 ;  /* 0x00000015130c7225 */ /* 0x000fd000000e0410 */
.L_x_6:
[-CC-:B------:R-:W-:Y:S01]  /*0900*/  SHF.R.U64 R28, R12, R10.reuse, R13.reuse ;  /* 0x0000000a0c1c7219 */ /* 0x180fe2000000120d */
[----:B------:R-:W0:Y:S01]  /*0910*/  LDC.64 R24, c[0x0][0x740] ;  /* 0x0001d000ff187b82 */ /* 0x000e220000000a00 */
[----:B------:R-:W-:Y:S01]  /*0920*/  SHF.R.U32.HI R9, RZ, R10, R13 ;  /* 0x0000000aff097219 */ /* 0x000fe2000001160d */
[----:B------:R-:W-:Y:S01]  /*0930*/  ULDC UR5, c[0x0][0x150] ;  /* 0x0000540000057ab9 */ /* 0x000fe20000000800 */
[----:B------:R-:W-:Y:S02]  /*0940*/  IADD3 R15, P0, RZ, -R28, RZ ;  /* 0x8000001cff0f7210 */ /* 0x000fe40007f1e0ff */
[----:B------:R-:W-:-:S03]  /*0950*/  I2FP.F32.U32 R5, R8 ;  /* 0x0000000800057245 */ /* 0x000fc60000201000 */
[----:B------:R-:W-:Y:S01]  /*0960*/  IMAD.X R17, RZ, RZ, ~R9, P0 ;  /* 0x000000ffff117224 */ /* 0x000fe200000e0e09 */
[----:B------:R-:W1:Y:S01]  /*0970*/  LDC R14, c[0x0][0x718] ;  /* 0x0001c600ff0e7b82 */ /* 0x000e620000000800 */
[----:B------:R-:W-:Y:S01]  /*0980*/  FMUL R5, R5, UR5 ;  /* 0x0000000505057c20 */ /* 0x000fe20008400000 */
[----:B------:R-:W-:Y:S01]  /*0990*/  IMAD.WIDE.U32 R12, R15, R22, R2 ;  /* 0x000000160f0c7225 */ /* 0x000fe200078e0002 */
[----:B------:R-:W-:-:S03]  /*09a0*/  ULDC UR5, c[0x0][0x154] ;  /* 0x0000550000057ab9 */ /* 0x000fc60000000800 */
[----:B------:R-:W-:Y:S01]  /*09b0*/  IMAD R10, R17, R22, RZ ;  /* 0x00000016110a7224 */ /* 0x000fe200078e02ff */
[----:B------:R-:W2:Y:S01]  /*09c0*/  F2I.U32.TRUNC.NTZ R5, R5 ;  /* 0x0000000500057305 */ /* 0x000ea2000020f000 */
[----:B------:R-:W3:Y:S02]  /*09d0*/  LDC R9, c[0x0][0x144] ;  /* 0x00005100ff097b82 */ /* 0x000ee40000000800 */
[----:B------:R-:W-:Y:S01]  /*09e0*/  IMAD R15, R15, R23, R10 ;  /* 0x000000170f0f7224 */ /* 0x000fe200078e020a */
[----:B------:R-:W-:-:S03]  /*09f0*/  I2FP.F32.U32 R10, R11 ;  /* 0x0000000b000a7245 */ /* 0x000fc60000201000 */
[----:B------:R-:W-:Y:S01]  /*0a00*/  IMAD.IADD R13, R13, 0x1, R15 ;  /* 0x000000010d0d7824 */ /* 0x000fe200078e020f */
[----:B0-----:R-:W-:Y:S01]  /*0a10*/  ISETP.NE.U32.AND P0, PT, R24, RZ, PT ;  /* 0x000000ff1800720c */ /* 0x001fe20003f05070 */
[----:B------:R-:W0:Y:S03]  /*0a20*/  LDC R17, c[0x0][0x708] ;  /* 0x0001c200ff117b82 */ /* 0x000e260000000800 */
[----:B------:R-:W-:Y:S01]  /*0a30*/  ISETP.NE.AND.EX P0, PT, R25, RZ, PT, P0 ;  /* 0x000000ff1900720c */ /* 0x000fe20003f05300 */
[----:B--2---:R-:W-:-:S04]  /*0a40*/  IMAD.MOV R15, RZ, RZ, -R5 ;  /* 0x000000ffff0f7224 */ /* 0x004fc800078e0a05 */
[----:B------:R-:W2:Y:S01]  /*0a50*/  LDC R19, c[0x0][0x758] ;  /* 0x0001d600ff137b82 */ /* 0x000ea20000000800 */
[-CC-:B-1----:R-:W-:Y:S02]  /*0a60*/  SHF.R.U64 R21, R12, R14.reuse, R13.reuse ;  /* 0x0000000e0c157219 */ /* 0x182fe4000000120d */
[----:B------:R-:W-:-:S05]  /*0a70*/  SHF.R.U32.HI R12, RZ, R14, R13 ;  /* 0x0000000eff0c7219 */ /* 0x000fca000001160d */
[----:B------:R-:W1:Y:S01]  /*0a80*/  LDC R20, c[0x0][0x148] ;  /* 0x00005200ff147b82 */ /* 0x000e620000000800 */
[----:B---3--:R-:W-:Y:S02]  /*0a90*/  IMAD R5, R9, R15, R8 ;  /* 0x0000000f09057224 */ /* 0x008fe400078e0208 */
[----:B------:R-:W-:Y:S01]  /*0aa0*/  FMUL R9, R10, UR5 ;  /* 0x000000050a097c20 */ /* 0x000fe20008400000 */
[----:B------:R-:W-:-:S04]  /*0ab0*/  IMAD.MOV.U32 R8, RZ, RZ, -0x1 ;  /* 0xffffffffff087424 */ /* 0x000fc800078e00ff */
[----:B------:R-:W3:Y:S01]  /*0ac0*/  LDC R23, c[0x0][0x700] ;  /* 0x0001c000ff177b82 */ /* 0x000ee20000000800 */
[-CC-:B0-----:R-:W-:Y:S02]  /*0ad0*/  SHF.R.U64 R29, R21, R17.reuse, R12.reuse ;  /* 0x00000011151d7219 */ /* 0x181fe4000000120c */
[----:B------:R-:W-:Y:S01]  /*0ae0*/  SHF.R.U32.HI R10, RZ, R17, R12 ;  /* 0x00000011ff0a7219 */ /* 0x000fe2000001160c */
[----:B------:R-:W-:Y:S01]  /*0af0*/  IMAD.MOV.U32 R12, RZ, RZ, 0x1 ;  /* 0x00000001ff0c7424 */ /* 0x000fe200078e00ff */
[----:B------:R0:W4:Y:S03]  /*0b00*/  F2I.U32.TRUNC.NTZ R17, R9 ;  /* 0x0000000900117305 */ /* 0x000126000020f000 */
[----:B------:R-:W1:Y:S01]  /*0b10*/  LDC R22, c[0x0][0x748] ;  /* 0x0001d200ff167b82 */ /* 0x000e620000000800 */
[-C--:B--2---:R-:W-:Y:S02]  /*0b20*/  SHF.L.U32 R8, R8, R19.reuse, RZ ;  /* 0x0000001308087219 */ /* 0x084fe400000006ff */
[----:B------:R-:W-:-:S02]  /*0b30*/  SHF.R.U64 R30, R29, R19, R10 ;  /* 0x000000131d1e7219 */ /* 0x000fc4000000120a */
[----:B------:R-:W-:Y:S02]  /*0b40*/  LOP3.LUT R16, RZ, R8, RZ, 0x33, !PT ;  /* 0x00000008ff107212 */ /* 0x000fe400078e33ff */
[-C--:B0-----:R-:W-:Y:S01]  /*0b50*/  SHF.R.U32.HI R9, RZ, R19.reuse, R10 ;  /* 0x00000013ff097219 */ /* 0x081fe2000001160a */
[----:B------:R-:W0:Y:S01]  /*0b60*/  LDC R26, c[0x0][0x738] ;  /* 0x0001ce00ff1a7b82 */ /* 0x000e220000000800 */
[----:B------:R-:W-:Y:S01]  /*0b70*/  SHF.L.U32 R10, R12, R19, RZ ;  /* 0x000000130c0a7219 */ /* 0x000fe200000006ff */
[----:B------:R-:W-:-:S06]  /*0b80*/  IMAD.MOV.U32 R8, RZ, RZ, R30 ;  /* 0x000000ffff087224 */ /* 0x000fcc00078e001e */
[----:B------:R-:W2:Y:S01]  /*0b90*/  LDC R27, c[0x0][0x710] ;  /* 0x0001c400ff1b7b82 */ /* 0x000ea20000000800 */
[----:B---34-:R-:W-:Y:S05]  /*0ba0*/  @!P0 BRA `(.L_x_7) ;  /* 0x0000000000288947 */ /* 0x018fea0003800000 */
[----:B------:R-:W3:Y:S02]  /*0bb0*/  LDC R15, c[0x0][0x74c] ;  /* 0x0001d300ff0f7b82 */ /* 0x000ee40000000800 */
[----:B---3--:R-:W-:-:S05]  /*0bc0*/  IADD3 R15, P0, R30, R15, RZ ;  /* 0x0000000f1e0f7210 */ /* 0x008fca0007f1e0ff */
        /* <DEDUP_REMOVED lines=8> */
.L_x_7:
[----:B-1----:R-:W-:Y:S01]  /*0c50*/  SHF.R.U64 R8, R8, R22, R9 ;  /* 0x0000001608087219 */ /* 0x002fe20000001209 */
[----:B------:R-:W-:Y:S01]  /*0c60*/  VIADD R12, R23, 0xffffffff ;  /* 0xffffffff170c7836 */ /* 0x000fe20000000000 */
[----:B------:R-:W-:Y:S01]  /*0c70*/  LOP3.LUT R9, R29, R16, RZ, 0xc0, !PT ;  /* 0x000000101d097212 */ /* 0x000fe200078ec0ff */
[----:B------:R-:W-:Y:S02]  /*0c80*/  IMAD.MOV R17, RZ, RZ, -R17 ;  /* 0x000000ffff117224 */ /* 0x000fe400078e0a11 */
[----:B------:R-:W-:Y:S01]  /*0c90*/  IMAD.MOV R13, RZ, RZ, -R8 ;  /* 0x000000ffff0d7224 */ /* 0x000fe200078e0a08 */
[----:B------:R-:W-:Y:S01]  /*0ca0*/  LOP3.LUT R12, R21, R12, RZ, 0xc0, !PT ;  /* 0x0000000c150c7212 */ /* 0x000fe200078ec0ff */
[----:B------:R-:W-:Y:S02]  /*0cb0*/  IMAD R10, R10, R8, R9 ;  /* 0x000000080a0a7224 */ /* 0x000fe400078e0209 */
[----:B------:R-:W-:Y:S02]  /*0cc0*/  @P3 IMAD R5, R20, R17, R11 ;  /* 0x0000001114053224 */ /* 0x000fe400078e020b */
[----:B0-----:R-:W-:-:S02]  /*0cd0*/  IMAD R8, R13, R26, R30 ;  /* 0x0000001a0d087224 */ /* 0x001fc400078e021e */
[----:B--2---:R-:W-:Y:S02]  /*0ce0*/  IMAD R5, R10, R27, R5 ;  /* 0x0000001b0a057224 */ /* 0x004fe400078e0205 */
[----:B------:R-:W-:Y:S02]  /*0cf0*/  IMAD R8, R8, R23, R12 ;  /* 0x0000001708087224 */ /* 0x000fe400078e020c */
[----:B------:R-:W-:-:S03]  /*0d00*/  IMAD.MOV.U32 R9, RZ, RZ, 0x1 ;  /* 0x00000001ff097424 */ /* 0x000fc600078e00ff */
[----:B------:R-:W-:Y:S02]  /*0d10*/  SEL R10, R8, R5, !P3 ;  /* 0x00000005080a7207 */ /* 0x000fe40005800000 */
[----:B------:R-:W-:Y:S01]  /*0d20*/  SEL R108, R5, R8, !P3 ;  /* 0x00000008056c7207 */ /* 0x000fe20005800000 */
[----:B------:R-:W-:Y:S01]  /*0d30*/  IMAD.MOV.U32 R5, RZ, RZ, R28 ;  /* 0x000000ffff057224 */ /* 0x000fe200078e001c */
[----:B------:R-:W-:-:S07]  /*0d40*/  PRMT R12, R9, 0x7610, R12 ;  /* 0x00007610090c7816 */ /* 0x000fce000000000c */
.L_x_5:
[----:B------:R-:W-:-:S08]  /*0d50*/  NOP ;  /* 0x0000000000007918 */ /* 0x000fd00000000000 */
[----:B------:R-:W0:Y:S02]  /*0d60*/  USETMAXREG.TRY_ALLOC.CTAPOOL UP0, 0xe8 ;  /* 0x000000e8000079c8 */ /* 0x000e240008000600 */
[----:B0-----:R-:W-:-:S13]  /*0d70*/  PLOP3.LUT P0, PT, PT, PT, UP0, 0x80, 0x0 ;  /* 0x000000000000781c */ /* 0x001fda0003f0f008 */
[----:B------:R-:W-:Y:S05]  /*0d80*/  @!P0 BRA `(.L_x_5) ;  /* 0xfffffffc00f08947 */ /* 0x000fea000383ffff */
[----:B------:R-:W-:Y:S01]  /*0d90*/  ULDC.64 UR6, c[0x0][0x698] ;  /* 0x0001a60000067ab9 */ /* 0x000fe20000000a00 */
[----:B------:R-:W-:Y:S01]  /*0da0*/  ULDC.64 UR14, c[0x0][0x208] ;  /* 0x00008200000e7ab9 */ /* 0x000fe20000000a00 */
[----:B------:R-:W-:-:S04]  /*0db0*/  ISETP.NE.U32.AND P0, PT, RZ, UR6, PT ;  /* 0x00000006ff007c0c */ /* 0x000fc8000bf05070 */
[----:B------:R-:W-:-:S13]  /*0dc0*/  ISETP.NE.AND.EX P0, PT, RZ, UR7, PT, P0 ;  /* 0x00000007ff007c0c */ /* 0x000fda000bf05300 */
[----:B------:R-:W-:Y:S05]  /*0dd0*/  @!P0 BRA `(.L_x_8) ;  /* 0x00000000001c8947 */ /* 0x000fea0003800000 */
[----:B------:R-:W0:Y:S02]  /*0de0*/  LDC.64 R8, c[0x0][0x698] ;  /* 0x0001a600ff087b82 */ /* 0x000e240000000a00 */
[----:B0-----:R-:W2:Y:S02]  /*0df0*/  LDG.E.64 R8, desc[UR14][R8.64] ;  /* 0x0000000e08087981 */ /* 0x001ea4000c1e1b00 */
[----:B--2---:R-:W-:-:S04]  /*0e00*/  ISETP.NE.U32.AND P0, PT, R8, RZ, PT ;  /* 0x000000ff0800720c */ /* 0x004fc80003f05070 */
[----:B------:R-:W-:-:S13]  /*0e10*/  ISETP.NE.AND.EX P0, PT, R9, RZ, PT, P0 ;  /* 0x000000ff0900720c */ /* 0x000fda0003f05300 */
[----:B------:R-:W-:Y:S05]  /*0e20*/  @!P0 BRA `(.L_x_8) ;  /* 0x0000000000088947 */ /* 0x000fea0003800000 */
[----:B------:R0:W5:Y:S01]  /*0e30*/  LD.E R103, desc[UR14][R8.64] ;  /* 0x0000000e08677980 */ /* 0x000162000c101900 */
[----:B------:R-:W-:Y:S05]  /*0e40*/  BRA `(.L_x_9) ;  /* 0x0000000000207947 */ /* 0x000fea0003800000 */
.L_x_8:
[----:B------:R-:W-:Y:S02]  /*0e50*/  ULDC.64 UR6, c[0x0][0x688] ;  /* 0x0001a20000067ab9 */ /* 0x000fe40000000a00 */
[----:B------:R-:W-:-:S04]  /*0e60*/  ISETP.NE.U32.AND P0, PT, RZ, UR6, PT ;  /* 0x00000006ff007c0c */ /* 0x000fc8000bf05070 */
[----:B------:R-:W-:-:S13]  /*0e70*/  ISETP.NE.AND.EX P0, PT, RZ, UR7, PT, P0 ;  /* 0x00000007ff007c0c */ /* 0x000fda000bf05300 */
[----:B------:R-:W-:Y:S05]  /*0e80*/  @!P0 BRA `(.L_x_10) ;  /* 0x00000000000c8947 */ /* 0x000fea0003800000 */
[----:B------:R-:W0:Y:S02]  /*0e90*/  LDC.64 R8, c[0x0][0x688] ;  /* 0x0001a200ff087b82 */ /* 0x000e240000000a00 */
[----:B0-----:R1:W5:Y:S01]  /*0ea0*/  LDG.E R103, desc[UR14][R8.64] ;  /* 0x0000000e08677981 */ /* 0x001362000c1e1900 */
[----:B------:R-:W-:Y:S05]  /*0eb0*/  BRA `(.L_x_9) ;  /* 0x0000000000047947 */ /* 0x000fea0003800000 */
.L_x_10:
[----:B------:R-:W2:Y:S02]  /*0ec0*/  LDC R103, c[0x0][0x680] ;  /* 0x0001a000ff677b82 */ /* 0x000ea40000000800 */
.L_x_9:
[----:B------:R-:W-:Y:S02]  /*0ed0*/  ULDC.64 UR6, c[0x0][0x6a0] ;  /* 0x0001a80000067ab9 */ /* 0x000fe40000000a00 */
[----:B------:R-:W-:-:S04]  /*0ee0*/  ISETP.NE.U32.AND P0, PT, RZ, UR6, PT ;  /* 0x00000006ff007c0c */ /* 0x000fc8000bf05070 */
[----:B------:R-:W-:-:S13]  /*0ef0*/  ISETP.NE.AND.EX P0, PT, RZ, UR7, PT, P0 ;  /* 0x00000007ff007c0c */ /* 0x000fda000bf05300 */
[----:B------:R-:W-:Y:S05]  /*0f00*/  @!P0 BRA `(.L_x_11) ;  /* 0x00000000001c8947 */ /* 0x000fea0003800000 */
[----:B01----:R-:W0:Y:S02]  /*0f10*/  LDC.64 R8, c[0x0][0x6a0] ;  /* 0x0001a800ff087b82 */ /* 0x003e240000000a00 */
[----:B0-----:R-:W3:Y:S02]  /*0f20*/  LDG.E.64 R8, desc[UR14][R8.64] ;  /* 0x0000000e08087981 */ /* 0x001ee4000c1e1b00 */
[----:B---3--:R-:W-:-:S04]  /*0f30*/  ISETP.NE.U32.AND P0, PT, R8, RZ, PT ;  /* 0x000000ff0800720c */ /* 0x008fc80003f05070 */
[----:B------:R-:W-:-:S13]  /*0f40*/  ISETP.NE.AND.EX P0, PT, R9, RZ, PT, P0 ;  /* 0x000000ff0900720c */ /* 0x000fda0003f05300 */
[----:B------:R-:W-:Y:S05]  /*0f50*/  @!P0 BRA `(.L_x_11) ;  /* 0x0000000000088947 */ /* 0x000fea0003800000 */
[----:B------:R0:W5:Y:S01]  /*0f60*/  LD.E R102, desc[UR14][R8.64] ;  /* 0x0000000e08667980 */ /* 0x000162000c101900 */
[----:B------:R-:W-:Y:S05]  /*0f70*/  BRA `(.L_x_12) ;  /* 0x0000000000207947 */ /* 0x000fea0003800000 */
.L_x_11:
[----:B------:R-:W-:Y:S02]  /*0f80*/  ULDC.64 UR6, c[0x0][0x690] ;  /* 0x0001a40000067ab9 */ /* 0x000fe40000000a00 */
[----:B------:R-:W-:-:S04]  /*0f90*/  ISETP.NE.U32.AND P0, PT, RZ, UR6, PT ;  /* 0x00000006ff007c0c */ /* 0x000fc8000bf05070 */
[----:B------:R-:W-:-:S13]  /*0fa0*/  ISETP.NE.AND.EX P0, PT, RZ, UR7, PT, P0 ;  /* 0x00000007ff007c0c */ /* 0x000fda000bf05300 */
[----:B------:R-:W-:Y:S05]  /*0fb0*/  @!P0 BRA `(.L_x_13) ;  /* 0x00000000000c8947 */ /* 0x000fea0003800000 */
[----:B01----:R-:W0:Y:S02]  /*0fc0*/  LDC.64 R8, c[0x0][0x690] ;  /* 0x0001a400ff087b82 */ /* 0x003e240000000a00 */
[----:B0-----:R1:W5:Y:S01]  /*0fd0*/  LDG.E R102, desc[UR14][R8.64] ;  /* 0x0000000e08667981 */ /* 0x001362000c1e1900 */
[----:B------:R-:W-:Y:S05]  /*0fe0*/  BRA `(.L_x_12) ;  /* 0x0000000000047947 */ /* 0x000fea0003800000 */
.L_x_13:
[----:B------:R-:W3:Y:S02]  /*0ff0*/  LDC R102, c[0x0][0x684] ;  /* 0x0001a100ff667b82 */ /* 0x000ee40000000800 */
.L_x_12:
[----:B------:R-:W-:-:S13]  /*1000*/  LOP3.LUT P0, RZ, R12, 0xff, RZ, 0xc0, !PT ;  /* 0x000000ff0cff7812 */ /* 0x000fda000780c0ff */
[----:B------:R-:W-:Y:S05]  /*1010*/  @!P0 EXIT ;  /* 0x000000000000894d */ /* 0x000fea0003800000 */
[----:B------:R-:W4:Y:S01]  /*1020*/  LDC.64 R14, c[0x0][0x288] ;  /* 0x0000a200ff0e7b82 */ /* 0x000f220000000a00 */
[C---:B01----:R-:W-:Y:S01]  /*1030*/  IMAD.SHL.U32 R9, R6.reuse, 0x20, RZ ;  /* 0x0000002006097824 */ /* 0x043fe200078e00ff */
[----:B------:R-:W-:Y:S01]  /*1040*/  SHF.R.U32.HI R11, RZ, 0x5, R7 ;  /* 0x00000005ff0b7819 */ /* 0x000fe20000011607 */
[C---:B------:R-:W-:Y:S01]  /*1050*/  IMAD.SHL.U32 R7, R6.reuse, 0x200, RZ ;  /* 0x0000020006077824 */ /* 0x040fe200078e00ff */
[----:B------:R-:W-:Y:S01]  /*1060*/  SHF.R.U32.HI R8, RZ, 0x2, R6 ;  /* 0x00000002ff087819 */ /* 0x000fe20000011606 */
[----:B------:R-:W-:Y:S01]  /*1070*/  IMAD.SHL.U32 R116, R6, 0x2, RZ ;  /* 0x0000000206747824 */ /* 0x000fe200078e00ff */
[----:B------:R-:W-:Y:S01]  /*1080*/  LOP3.LUT R12, R9, 0x1c00, RZ, 0xc0, !PT ;  /* 0x00001c00090c7812 */ /* 0x000fe200078ec0ff */
[----:B------:R-:W-:Y:S01]  /*1090*/  IMAD.SHL.U32 R13, R11, 0x10, RZ ;  /* 0x000000100b0d7824 */ /* 0x000fe200078e00ff */
[----:B------:R-:W-:Y:S01]  /*10a0*/  LOP3.LUT R8, R8, 0x7, RZ, 0xc0, !PT ;  /* 0x0000000708087812 */ /* 0x000fe200078ec0ff */
[----:B------:R-:W0:Y:S01]  /*10b0*/  LDC R104, c[0x0][0x758] ;  /* 0x0001d600ff687b82 */ /* 0x000e220000000800 */
[----:B------:R-:W-:Y:S01]  /*10c0*/  LOP3.LUT R9, R12, 0x200, R7, 0xf8, !PT ;  /* 0x000002000c097812 */ /* 0x000fe200078ef807 */
[C---:B------:R-:W-:Y:S01]  /*10d0*/  IMAD.SHL.U32 R7, R18.reuse, 0x40, RZ ;  /* 0x0000004012077824 */ /* 0x040fe200078e00ff */
[--C-:B------:R-:W-:Y:S01]  /*10e0*/  LOP3.LUT R106, R13, 0xfffffff0, R8.reuse, 0xe2, !PT ;  /* 0xfffffff00d6a7812 */ /* 0x100fe200078ee208 */
[----:B------:R-:W-:Y:S01]  /*10f0*/  IMAD R11, R11, -0x10, -R8 ;  /* 0xfffffff00b0b7824 */ /* 0x000fe200078e0a08 */
[----:B------:R-:W-:Y:S01]  /*1100*/  LOP3.LUT R18, R18, 0x1, RZ, 0xc0, !PT ;  /* 0x0000000112127812 */ /* 0x000fe200078ec0ff */
[----:B------:R-:W-:Y:S01]  /*1110*/  IMAD.SHL.U32 R8, R6, 0x10, RZ ;  /* 0x0000001006087824 */ /* 0x000fe200078e00ff */
[----:B------:R-:W-:Y:S01]  /*1120*/  LOP3.LUT R106, R106, 0x40, R7, 0xf8, !PT ;  /* 0x000000406a6a7812 */ /* 0x000fe200078ef807 */
[----:B------:R-:W-:Y:S01]  /*1130*/  IMAD.MOV.U32 R13, RZ, RZ, -0x1 ;  /* 0xffffffffff0d7424 */ /* 0x000fe200078e00ff */
[----:B------:R-:W-:Y:S01]  /*1140*/  LOP3.LUT R105, R6, 0x3, RZ, 0xc0, !PT ;  /* 0x0000000306697812 */ /* 0x000fe200078ec0ff */
[----:B------:R-:W-:Y:S01]  /*1150*/  ULDC.64 UR6, c[0x0][0x6c8] ;  /* 0x0001b20000067ab9 */ /* 0x000fe20000000a00 */
[----:B------:R-:W-:Y:S01]  /*1160*/  LOP3.LUT R9, R9, 0x1c0, R8, 0xf8, !PT ;  /* 0x000001c009097812 */ /* 0x000fe200078ef808 */
[----:B------:R-:W-:Y:S01]  /*1170*/  IMAD R11, R18, -0x40, R11 ;  /* 0xffffffc0120b7824 */ /* 0x000fe200078e020b */
[----:B------:R-:W-:Y:S01]  /*1180*/  LOP3.LUT R113, R6, 0x80, RZ, 0xc0, !PT ;  /* 0x0000008006717812 */ /* 0x000fe200078ec0ff */
[----:B------:R-:W-:Y:S01]  /*1190*/  USHF.L.U64.HI UR5, UR6, 0x3, UR7 ;  /* 0x0000000306057899 */ /* 0x000fe20008010207 */
[----:B----4-:R-:W-:Y:S01]  /*11a0*/  VIADD R7, R15, 0x3f ;  /* 0x0000003f0f077836 */ /* 0x010fe20000000000 */
[----:B------:R-:W-:Y:S01]  /*11b0*/  LOP3.LUT R158, R4, 0x1, RZ, 0xfc, !PT ;  /* 0x00000001049e7812 */ /* 0x000fe200078efcff */
[----:B------:R-:W-:Y:S01]  /*11c0*/  IMAD.MOV.U32 R15, RZ, RZ, 0x1 ;  /* 0x00000001ff0f7424 */ /* 0x000fe200078e00ff */
[----:B------:R-:W-:Y:S01]  /*11d0*/  ULDC UR7, c[0x0][0x284] ;  /* 0x0000a10000077ab9 */ /* 0x000fe20000000800 */
[----:B------:R-:W-:Y:S01]  /*11e0*/  IMAD R105, R105, -0x2, R14 ;  /* 0xfffffffe69697824 */ /* 0x000fe200078e020e */
[----:B------:R-:W-:-:S02]  /*11f0*/  SHF.R.S32.HI R8, RZ, 0x1f, R7 ;  /* 0x0000001fff087819 */ /* 0x000fc40000011407 */
[----:B------:R-:W-:Y:S02]  /*1200*/  CS2R R114, SRZ ;  /* 0x0000000000727805 */ /* 0x000fe4000001ff00 */
[----:B------:R-:W-:Y:S01]  /*1210*/  SHF.R.U32.HI R113, RZ, 0x7, R113 ;  /* 0x00000007ff717819 */ /* 0x000fe20000011671 */
[----:B------:R-:W-:Y:S01]  /*1220*/  VIADD R111, R11, UR7 ;  /* 0x000000070b6f7c36 */ /* 0x000fe20008000000 */
[----:B------:R-:W-:Y:S01]  /*1230*/  LEA.HI R8, R8, R7, RZ, 0x6 ;  /* 0x0000000708087211 */ /* 0x000fe200078f30ff */
[----:B------:R-:W-:Y:S01]  /*1240*/  USHF.L.U32 UR6, UR6, 0x3, URZ ;  /* 0x0000000306067899 */ /* 0x000fe2000800063f */
[-C--:B0-----:R-:W-:Y:S02]  /*1250*/  SHF.L.U32 R13, R13, R104.reuse, RZ ;  /* 0x000000680d0d7219 */ /* 0x081fe400000006ff */
[----:B------:R-:W-:Y:S02]  /*1260*/  SHF.R.S32.HI R117, RZ, 0x6, R8 ;  /* 0x00000006ff757819 */ /* 0x000fe40000011408 */
[----:B------:R-:W-:-:S02]  /*1270*/  SHF.L.U32 R104, R15, R104, RZ ;  /* 0x000000680f687219 */ /* 0x000fc400000006ff */
[----:B------:R-:W-:Y:S02]  /*1280*/  VIMNMX R6, RZ, R117, PT ;  /* 0x00000075ff067248 */ /* 0x000fe40003fe0100 */
[----:B------:R-:W-:Y:S02]  /*1290*/  LOP3.LUT R112, RZ, R13, RZ, 0x33, !PT ;  /* 0x0000000dff707212 */ /* 0x000fe400078e33ff */
[----:B------:R-:W-:Y:S01]  /*12a0*/  SHF.R.U32.HI R110, RZ, 0x3, R9 ;  /* 0x00000003ff6e7819 */ /* 0x000fe20000011609 */
[----:B------:R-:W-:-:S07]  /*12b0*/  IMAD.IADD R109, R117, 0x1, -R6 ;  /* 0x00000001756d7824 */ /* 0x000fce00078e0a06 */
.L_x_150:
[----:B------:R-:W0:Y:S01]  /*12c0*/  SHFL.IDX PT, R6, R113, RZ, 0x1f ;  /* 0x00001fff71067589 */ /* 0x000e2200000e0000 */
[----:B-1----:R-:W1:Y:S01]  /*12d0*/  S2UR UR10, SR_CgaCtaId ;  /* 0x00000000000a79c3 */ /* 0x002e620000008800 */
[----:B------:R-:W-:Y:S01]  /*12e0*/  ISETP.GE.AND P0, PT, R109, 0x1, PT ;  /* 0x000000016d00780c */ /* 0x000fe20003f06270 */
[----:B------:R-:W-:Y:S01]  /*12f0*/  UMOV UR9, 0x400 ;  /* 0x0000040000097882 */ /* 0x000fe20000000000 */
[----:B------:R-:W-:Y:S02]  /*1300*/  CS2R R54, SRZ ;  /* 0x0000000000367805 */ /* 0x000fe4000001ff00 */
[----:B----4-:R-:W-:Y:S02]  /*1310*/  CS2R R56, SRZ ;  /* 0x0000000000387805 */ /* 0x010fe4000001ff00 */
[----:B------:R-:W-:Y:S02]  /*1320*/  CS2R R58, SRZ ;  /* 0x00000000003a7805 */ /* 0x000fe4000001ff00 */
[----:B------:R-:W-:-:S02]  /*1330*/  CS2R R60, SRZ ;  /* 0x00000000003c7805 */ /* 0x000fc4000001ff00 */
[----:B------:R-:W-:Y:S02]  /*1340*/  CS2R R62, SRZ ;  /* 0x00000000003e7805 */ /* 0x000fe4000001ff00 */
[----:B------:R-:W-:Y:S02]  /*1350*/  CS2R R64, SRZ ;  /* 0x0000000000407805 */ /* 0x000fe4000001ff00 */
[----:B------:R-:W-:Y:S02]  /*1360*/  CS2R R66, SRZ ;  /* 0x0000000000427805 */ /* 0x000fe4000001ff00 */
[----:B------:R-:W-:Y:S02]  /*1370*/  CS2R R68, SRZ ;  /* 0x0000000000447805 */ /* 0x000fe4000001ff00 */
        /* <DEDUP_REMOVED lines=12> */
[----:B0-----:R-:W-:Y:S01]  /*1440*/  R2UR UR7, R6 ;  /* 0x00000000060772ca */ /* 0x001fe200000e0000 */
[----:B-1----:R-:W-:Y:S01]  /*1450*/  ULEA UR9, UR10, UR9, 0x18 ;  /* 0x000000090a097291 */ /* 0x002fe2000f8ec03f */
        /* <DEDUP_REMOVED lines=10> */
[----:B------:R-:W-:Y:S01]  /*1500*/  CS2R R50, SRZ ;  /* 0x0000000000327805 */ /* 0x000fe2000001ff00 */
[----:B------:R-:W-:Y:S01]  /*1510*/  ULEA.HI UR8, UR7, UR7, URZ, 0x1 ;  /* 0x0000000707087291 */ /* 0x000fe2000f8f083f */
[----:B------:R-:W-:-:S03]  /*1520*/  CS2R R52, SRZ ;  /* 0x0000000000347805 */ /* 0x000fc6000001ff00 */
[----:B------:R-:W-:-:S04]  /*1530*/  ULOP3.LUT UR8, UR8, 0xffffe, URZ, 0xc0, !UPT ;  /* 0x000ffffe08087892 */ /* 0x000fc8000f8ec03f */
[----:B------:R-:W-:-:S04]  /*1540*/  UIADD3 UR8, UR7, -UR8, URZ ;  /* 0x8000000807087290 */ /* 0x000fc8000fffe03f */
[----:B------:R-:W-:Y:S01]  /*1550*/  ULEA UR8, UR8, UR9, 0xc ;  /* 0x0000000908087291 */ /* 0x000fe2000f8e603f */
[----:B--23--:R-:W-:Y:S11]  /*1560*/  @!P0 BRA `(.L_x_14) ;  /* 0x0000000400208947 */ /* 0x00cff60003800000 */
[----:B------:R-:W-:Y:S01]  /*1570*/  UIADD3 UR8, UR8, 0x180, URZ ;  /* 0x0000018008087890 */ /* 0x000fe2000fffe03f */
[----:B------:R-:W-:Y:S01]  /*1580*/  R2UR UR7, R114 ;  /* 0x00000000720772ca */ /* 0x000fe200000e0000 */
[----:B------:R-:W-:Y:S01]  /*1590*/  IMAD.MOV.U32 R6, RZ, RZ, R109 ;  /* 0x000000ffff067224 */ /* 0x000fe200078e006d */
[----:B------:R-:W-:Y:S01]  /*15a0*/  UPLOP3.LUT UP0, UPT, UPT, UPT, UPT, 0x40, 0x0 ;  /* 0x000000000000789c */ /* 0x000fe20003f0e870 */
[----:B------:R-:W-:Y:S01]  /*15b0*/  IMAD.MOV.U32 R7, RZ, RZ, R115 ;  /* 0x000000ffff077224 */ /* 0x000fe200078e0073 */
[----:B------:R-:W-:Y:S01]  /*15c0*/  USHF.R.U32.HI UR8, URZ, 0x4, UR8 ;  /* 0x000000043f087899 */ /* 0x000fe20008011608 */
[----:B------:R-:W-:-:S03]  /*15d0*/  IMAD.MOV.U32 R8, RZ, RZ, R114 ;  /* 0x000000ffff087224 */ /* 0x000fc600078e0072 */
[----:B------:R-:W-:-:S04]  /*15e0*/  ULOP3.LUT UR8, UR8, 0x3fff, URZ, 0xc0, !UPT ;  /* 0x00003fff08087892 */ /* 0x000fc8000f8ec03f */
[----:B------:R-:W-:-:S12]  /*15f0*/  ULOP3.LUT UR16, UR8, 0x10000, URZ, 0xfc, !UPT ;  /* 0x0001000008107892 */ /* 0x000fd8000f8efc3f */
.L_x_21:
[----:B------:R-:W-:-:S13]  /*1600*/  ISETP.NE.AND P1, PT, R158, 0x3, PT ;  /* 0x000000039e00780c */ /* 0x000fda0003f25270 */
[----:B01--4-:R-:W-:Y:S05]  /*1610*/  @!P1 BRA `(.L_x_15) ;  /* 0x0000000000049947 */ /* 0x013fea0003800000 */
[----:B------:R-:W-:Y:S01]  /*1620*/  BPT.TRAP 0x1 ;  /* 0x000000040000795c */ /* 0x000fe20000300000 */
.L_x_15:
[----:B------:R-:W0:Y:S01]  /*1630*/  S2UR UR9, SR_CgaCtaId ;  /* 0x00000000000979c3 */ /* 0x000e220000008800 */
[----:B------:R-:W-:Y:S01]  /*1640*/  UMOV UR8, 0x400 ;  /* 0x0000040000087882 */ /* 0x000fe20000000000 */
[----:B------:R-:W-:Y:S01]  /*1650*/  SHF.L.U32 R11, R7, 0x1f, RZ ;  /* 0x0000001f070b7819 */ /* 0x000fe200000006ff */
[----:B0-----:R-:W-:-:S04]  /*1660*/  ULEA UR17, UR9, UR8, 0x18 ;  /* 0x0000000809117291 */ /* 0x001fc8000f8ec03f */
[----:B------:R-:W-:-:S09]  /*1670*/  ULEA UR8, UR7, UR17, 0x3 ;  /* 0x0000001107087291 */ /* 0x000fd2000f8e183f */
[----:B------:R0:W1:Y:S01]  /*1680*/  SYNCS.PHASECHK.TRANS64.TRYWAIT P0, [UR8], R11 ;  /* 0x0000000bff0075a7 */ /* 0x0000620008000148 */
[----:B------:R-:W-:Y:S05]  /*1690*/  @!P1 BRA `(.L_x_16) ;  /* 0x0000000000049947 */ /* 0x000fea0003800000 */
[----:B------:R-:W-:Y:S01]  /*16a0*/  BPT.TRAP 0x1 ;  /* 0x000000040000795c */ /* 0x000fe20000300000 */
.L_x_16:
[----:B------:R-:W-:-:S04]  /*16b0*/  IMAD.U32 R9, RZ, RZ, UR7 ;  /* 0x00000007ff097e24 */ /* 0x000fc8000f8e00ff */
[----:B------:R-:W-:Y:S01]  /*16c0*/  IMAD R9, R9, 0x800, R110 ;  /* 0x0000080009097824 */ /* 0x000fe200078e026e */
[----:B-1----:R-:W-:Y:S06]  /*16d0*/  @P0 BRA `(.L_x_17) ;  /* 0x0000000000080947 */ /* 0x002fec0003800000 */
[----:B------:R-:W1:Y:S02]  /*16e0*/  SYNCS.PHASECHK.TRANS64.TRYWAIT P0, [UR8], R11 ;  /* 0x0000000bff0075a7 */ /* 0x000e640008000148 */
[----:B-1----:R-:W-:Y:S05]  /*16f0*/  @!P0 BRA `(.L_x_18) ;  /* 0x0000006c00508947 */ /* 0x002fea0003800000 */
.L_x_17:
[----:B------:R-:W-:Y:S01]  /*1700*/  LDS.64 R88, [R9+UR17+0x30180] ;  /* 0x0301801109587984 */ /* 0x000fe20008000a00 */
[----:B------:R-:W-:Y:S02]  /*1710*/  UIADD3 UR8, UR17, 0x20180, URZ ;  /* 0x0002018011087890 */ /* 0x000fe4000fffe03f */
[----:B------:R-:W-:Y:S01]  /*1720*/  ULEA UR13, UR7, UR16, 0xa ;  /* 0x00000010070d7291 */ /* 0x000fe2000f8e503f */
[----:B------:R-:W4:Y:S01]  /*1730*/  LDS.64 R90, [R9+UR17+0x30580] ;  /* 0x03058011095a7984 */ /* 0x000f220008000a00 */
[----:B------:R-:W-:Y:S01]  /*1740*/  USHF.R.U32.HI UR8, URZ, 0x4, UR8 ;  /* 0x000000043f087899 */ /* 0x000fe20008011608 */
[----:B------:R-:W-:Y:S01]  /*1750*/  UMOV UR9, 0x80000020 ;  /* 0x8000002000097882 */ /* 0x000fe20000000000 */
[----:B------:R-:W-:Y:S02]  /*1760*/  UMOV UR11, 0x40000040 ;  /* 0x40000040000b7882 */ /* 0x000fe40000000000 */
[----:B------:R-:W-:-:S04]  /*1770*/  ULOP3.LUT UR8, UR8, 0x3fff, URZ, 0xc0, !UPT ;  /* 0x00003fff08087892 */ /* 0x000fc8000f8ec03f */
[----:B------:R-:W-:-:S04]  /*1780*/  ULOP3.LUT UR8, UR8, 0x10000, URZ, 0xfc, !UPT ;  /* 0x0001000008087892 */ /* 0x000fc8000f8efc3f */
[----:B------:R-:W-:-:S03]  /*1790*/  ULEA UR12, UR7, UR8, 0x9 ;  /* 0x00000008070c7291 */ /* 0x000fc6000f8e483f */
[----:B------:R-:W-:-:S04]  /*17a0*/  UMOV UR8, UR13 ;  /* 0x0000000d00087c82 */ /* 0x000fc80008000000 */
[----:B------:R-:W-:Y:S01]  /*17b0*/  UMOV UR10, UR12 ;  /* 0x0000000c000a7c82 */ /* 0x000fe20008000000 */
[----:B----4-:R-:W-:-:S06]  /*17c0*/  WARPGROUP.ARRIVE ;  /* 0x00000000000079c5 */ /* 0x010fcc0000000000 */
[----:B------:R-:W-:Y:S01]  /*17d0*/  HGMMA.SP.64x64x32.F32 R56, gdesc[UR8], R56, UP0, R88, 0x0 ;  /* 0x08e05800083879f0 */ /* 0x000fe2000bf00a38 */
[----:B------:R-:W-:Y:S01]  /*17e0*/  UIADD3 UR8, UR13, 0x200, URZ ;  /* 0x000002000d087890 */ /* 0x000fe2000fffe03f */
[----:B------:R-:W-:-:S08]  /*17f0*/  UMOV UR9, 0x80000020 ;  /* 0x8000002000097882 */ /* 0x000fd00000000000 */
[----:B------:R-:W-:Y:S01]  /*1800*/  HGMMA.SP.64x64x32.F32 R24, gdesc[UR8], R24, UP0, R90, 0x0 ;  /* 0x08e05a00081879f0 */ /* 0x000fe2000bf00a18 */
[----:B------:R-:W-:Y:S02]  /*1810*/  UIADD3 UR8, UR13, 0x2, URZ ;  /* 0x000000020d087890 */ /* 0x000fe4000fffe03f */
[----:B------:R-:W-:Y:S01]  /*1820*/  UIADD3 UR10, UR12, 0x4, URZ ;  /* 0x000000040c0a7890 */ /* 0x000fe2000fffe03f */
[----:B------:R-:W-:Y:S01]  /*1830*/  UMOV UR9, 0x80000020 ;  /* 0x8000002000097882 */ /* 0x000fe20000000000 */
[----:B------:R-:W-:-:S07]  /*1840*/  UMOV UR11, 0x40000040 ;  /* 0x40000040000b7882 */ /* 0x000fce0000000000 */
[----:B------:R-:W-:Y:S01]  /*1850*/  HGMMA.SP.64x64x32.F32 R56, gdesc[UR8], R56, R89, 0x0 ;  /* 0x08e05900083879f0 */ /* 0x000fe20008700a38 */
[----:B------:R-:W-:Y:S01]  /*1860*/  UIADD3 UR8, UR13, 0x202, URZ ;  /* 0x000002020d087890 */ /* 0x000fe2000fffe03f */
[----:B------:R-:W-:-:S08]  /*1870*/  UMOV UR9, 0x80000020 ;  /* 0x8000002000097882 */ /* 0x000fd00000000000 */
[----:B------:R-:W-:Y:S03]  /*1880*/  HGMMA.SP.64x64x32.F32 R24, gdesc[UR8], R24, R91, 0x0, gsb0 ;  /* 0x08e05b00081879f0 */ /* 0x000fe60008000a18 */
[----:B------:R-:W-:Y:S02]  /*1890*/  WARPGROUP.DEPBAR.LE gsb0, 0x0 ;  /* 0x00008000000079c5 */ /* 0x000fe40000010000 */
[----:B------:R-:W-:Y:S05]  /*18a0*/  @!P1 BRA `(.L_x_19) ;  /* 0x0000000000049947 */ /* 0x000fea0003800000 */
[----:B------:R-:W-:Y:S01]  /*18b0*/  BPT.TRAP 0x1 ;  /* 0x000000040000795c */ /* 0x000fe20000300000 */
.L_x_19:
[----:B------:R-:W-:Y:S02]  /*18c0*/  LEA R9, R8, UR17, 0x3 ;  /* 0x0000001108097c11 */ /* 0x000fe4000f8e18ff */
[----:B------:R-:W-:-:S03]  /*18d0*/  ISETP.GT.U32.AND P0, PT, R4, 0x1, PT ;  /* 0x000000010400780c */ /* 0x000fc60003f04070 */
[----:B------:R-:W-:-:S05]  /*18e0*/  VIADD R9, R9, 0x40 ;  /* 0x0000004009097836 */ /* 0x000fca0000000000 */
[----:B------:R-:W-:-:S04]  /*18f0*/  PRMT R9, RZ, 0x654, R9 ;  /* 0x00000654ff097816 */ /* 0x000fc80000000009 */
[----:B------:R4:W-:Y:S01]  /*1900*/  SYNCS.ARRIVE.TRANS64.RED.A1T0 RZ, [R9+URZ], RZ ;  /* 0x000000ff09ff79a7 */ /* 0x0009e2000810043f */
[----:B------:R-:W-:Y:S05]  /*1910*/  @P0 BRA `(.L_x_20) ;  /* 0x0000000000040947 */ /* 0x000fea0003800000 */
[----:B------:R-:W-:Y:S01]  /*1920*/  BPT.TRAP 0x1 ;  /* 0x000000040000795c */ /* 0x000fe20000300000 */
.L_x_20:
[----:B------:R-:W-:Y:S01]  /*1930*/  UIADD3 UR7, UR7, 0x1, URZ ;  /* 0x0000000107077890 */ /* 0x000fe2000fffe03f */
[----:B------:R-:W-:Y:S01]  /*1940*/  ISETP.GT.AND P1, PT, R6, 0x1, PT ;  /* 0x000000010600780c */ /* 0x000fe20003f24270 */
[----:B------:R-:W-:Y:S02]  /*1950*/  VIADD R8, R8, 0x1 ;  /* 0x0000000108087836 */ /* 0x000fe40000000000 */
[----:B------:R-:W-:Y:S01]  /*1960*/  UISETP.NE.AND UP0, UPT, UR7, 0x8, UPT ;  /* 0x000000080700788c */ /* 0x000fe2000bf05270 */
[----:B------:R-:W-:Y:S02]  /*1970*/  VIADD R6, R6, 0xffffffff ;  /* 0xffffffff06067836 */ /* 0x000fe40000000000 */
[C---:B------:R-:W-:Y:S01]  /*1980*/  ISETP.NE.AND P0, PT, R8.reuse, 0x8, PT ;  /* 0x000000080800780c */ /* 0x040fe20003f05270 */
[----:B------:R-:W-:Y:S02]  /*1990*/  USEL UR8, URZ, 0x1, UP0 ;  /* 0x000000013f087887 */ /* 0x000fe40008000000 */
[----:B------:R-:W-:Y:S01]  /*19a0*/  USEL UR7, UR7, URZ, UP0 ;  /* 0x0000003f07077287 */ /* 0x000fe20008000000 */
[----:B------:R-:W-:Y:S01]  /*19b0*/  SEL R8, R8, RZ, P0 ;  /* 0x000000ff08087207 */ /* 0x000fe20000000000 */
[----:B------:R-:W-:-:S02]  /*19c0*/  UPLOP3.LUT UP0, UPT, UPT, UPT, UPT, 0x80, 0x0 ;  /* 0x000000000000789c */ /* 0x000fc40003f0f070 */
[----:B------:R-:W-:Y:S01]  /*19d0*/  LOP3.LUT R7, R7, UR8, RZ, 0x3c, !PT ;  /* 0x0000000807077c12 */ /* 0x000fe2000f8e3cff */
[----:B------:R-:W-:Y:S08]  /*19e0*/  @P1 BRA `(.L_x_21) ;  /* 0xfffffffc00041947 */ /* 0x000ff0000383ffff */
.L_x_14:
[----:B------:R-:W-:Y:S01]  /*19f0*/  IMAD.IADD R114, R117, 0x1, R114 ;  /* 0x0000000175727824 */ /* 0x000fe200078e0272 */
[----:B------:R-:W-:Y:S01]  /*1a00*/  SHF.R.S32.HI R16, RZ, 0x1f, R5 ;  /* 0x0000001fff107819 */ /* 0x000fe20000011405 */
[----:B------:R-:W-:Y:S01]  /*1a10*/  IMAD.SHL.U32 R107, R108, 0x100, RZ ;  /* 0x000001006c6b7824 */ /* 0x000fe200078e00ff */
[----:B------:R-:W-:Y:S01]  /*1a20*/  ULDC UR7, c[0x0][0x288] ;  /* 0x0000a20000077ab9 */ /* 0x000fe20000000800 */
[----:B------:R-:W-:Y:S01]  /*1a30*/  IMAD.SHL.U32 R118, R10, 0x40, RZ ;  /* 0x000000400a767824 */ /* 0x000fe200078e00ff */
[----:B------:R-:W-:Y:S01]  /*1a40*/  SHF.R.U32.HI R6, RZ, 0x3, R114 ;  /* 0x00000003ff067819 */ /* 0x000fe20000011672 */
[----:B------:R-:W-:Y:S01]  /*1a50*/  IMAD.IADD R120, R106, 0x1, R107 ;  /* 0x000000016a787824 */ /* 0x000fe200078e026b */
[----:B------:R-:W-:Y:S01]  /*1a60*/  ULDC.64 UR8, c[0x0][0x6d0] ;  /* 0x0001b40000087ab9 */ /* 0x000fe20000000a00 */
[----:B------:R-:W-:Y:S01]  /*1a70*/  ISETP.GT.U32.AND P0, PT, R114, 0x7, PT ;  /* 0x000000077200780c */ /* 0x000fe20003f04070 */
[----:B------:R-:W-:Y:S01]  /*1a80*/  IMAD R8, R16, UR8, RZ ;  /* 0x0000000810087c24 */ /* 0x000fe2000f8e02ff */
[----:B------:R-:W-:Y:S01]  /*1a90*/  LOP3.LUT R6, R6, 0x1, RZ, 0xc0, !PT ;  /* 0x0000000106067812 */ /* 0x000fe200078ec0ff */
[----:B------:R-:W-:-:S02]  /*1aa0*/  WARPGROUP.DEPBAR.LE gsb0, 0x0 ;  /* 0x00008000000079c5 */ /* 0x000fc40000010000 */
[----:B------:R-:W-:Y:S01]  /*1ab0*/  SHF.R.S32.HI R121, RZ, 0x1f, R120 ;  /* 0x0000001fff797819 */ /* 0x000fe20000011478 */
[C---:B----4-:R-:W-:Y:S01]  /*1ac0*/  IMAD R9, R5.reuse, UR9, R8 ;  /* 0x0000000905097c24 */ /* 0x050fe2000f8e0208 */
[----:B------:R-:W-:Y:S01]  /*1ad0*/  ISETP.NE.U32.AND P1, PT, R6, 0x1, PT ;  /* 0x000000010600780c */ /* 0x000fe20003f25070 */
[----:B------:R-:W-:Y:S01]  /*1ae0*/  IMAD.MOV.U32 R108, RZ, RZ, -0x1 ;  /* 0xffffffffff6c7424 */ /* 0x000fe200078e00ff */
[----:B------:R-:W-:Y:S01]  /*1af0*/  ISETP.GE.AND P2, PT, R118, UR7, PT ;  /* 0x0000000776007c0c */ /* 0x000fe2000bf46270 */
[----:B------:R-:W-:Y:S01]  /*1b00*/  IMAD.WIDE.U32 R6, R5, UR8, R120 ;  /* 0x0000000805067c25 */ /* 0x000fe2000f8e0078 */
[----:B------:R-:W-:Y:S01]  /*1b10*/  ULDC UR8, c[0x0][0x284] ;  /* 0x0000a10000087ab9 */ /* 0x000fe20000000800 */
[----:B------:R-:W-:Y:S02]  /*1b20*/  ISETP.LT.U32.AND P0, PT, R117, 0x8, P0 ;  /* 0x000000087500780c */ /* 0x000fe40000701070 */
[----:B------:R-:W-:Y:S01]  /*1b30*/  ISETP.GE.OR P2, PT, R107, UR8, P2 ;  /* 0x000000086b007c0c */ /* 0x000fe20009746670 */
[----:B------:R-:W-:Y:S01]  /*1b40*/  IMAD.IADD R7, R7, 0x1, R9 ;  /* 0x0000000107077824 */ /* 0x000fe200078e0209 */
[----:B------:R-:W-:-:S02]  /*1b50*/  ISETP.GT.U32.AND P1, PT, R117, 0x7, !P1 ;  /* 0x000000077500780c */ /* 0x000fc40004f24070 */
[----:B------:R-:W-:Y:S02]  /*1b60*/  SEL R8, RZ, 0x1, !P0 ;  /* 0x00000001ff087807 */ /* 0x000fe40004000000 */
[----:B------:R-:W-:Y:S02]  /*1b70*/  SEL R9, RZ, 0x1, !P1 ;  /* 0x00000001ff097807 */ /* 0x000fe40004800000 */
[----:B------:R-:W-:Y:S02]  /*1b80*/  LOP3.LUT R114, R114, 0x7, RZ, 0xc0, !PT ;  /* 0x0000000772727812 */ /* 0x000fe400078ec0ff */
[----:B------:R-:W-:-:S03]  /*1b90*/  LOP3.LUT R115, R9, R115, R8, 0x96, !PT ;  /* 0x0000007309737212 */ /* 0x000fc600078e9608 */
[----:B------:R-:W-:Y:S05]  /*1ba0*/  @P2 BRA `(.L_x_22) ;  /* 0x00000048006c2947 */ /* 0x000fea0003800000 */
[----:B------:R-:W4:Y:S01]  /*1bb0*/  LDC.64 R14, c[0x0][0x6c8] ;  /* 0x0001b200ff0e7b82 */ /* 0x000f220000000a00 */
[----:B01----:R-:W-:Y:S01]  /*1bc0*/  IMAD.WIDE R10, R10, 0x40, RZ ;  /* 0x000000400a0a7825 */ /* 0x003fe200078e02ff */
[----:B---3-5:R-:W-:Y:S01]  /*1bd0*/  FSETP.NEU.AND P1, PT, R102, RZ, PT ;  /* 0x000000ff6600720b */ /* 0x028fe20003f2d000 */
[----:B------:R-:W-:Y:S02]  /*1be0*/  BSSY B0, `(.L_x_22) ;  /* 0x0000497000007945 */ /* 0x000fe40003800000 */
[----:B------:R-:W-:Y:S01]  /*1bf0*/  IMAD.IADD R118, R105, 0x1, -R118 ;  /* 0x0000000169767824 */ /* 0x000fe200078e0a76 */
[----:B------:R-:W-:Y:S01]  /*1c00*/  LOP3.LUT R119, R10, 0x6, R116, 0xf8, !PT ;  /* 0x000000060a777812 */ /* 0x000fe200078ef874 */
[----:B------:R-:W-:-:S03]  /*1c10*/  IMAD.IADD R107, R111, 0x1, -R107 ;  /* 0x000000016f6b7824 */ /* 0x000fc600078e0a6b */
[----:B------:R-:W-:-:S04]  /*1c20*/  ISETP.GT.AND P0, PT, R118, RZ, PT ;  /* 0x000000ff7600720c */ /* 0x000fc80003f04270 */
[----:B------:R-:W-:Y:S01]  /*1c30*/  ISETP.GT.AND P2, PT, R107, RZ, P0 ;  /* 0x000000ff6b00720c */ /* 0x000fe20000744270 */
[-C--:B----4-:R-:W-:Y:S02]  /*1c40*/  IMAD R8, R11, R14.reuse, RZ ;  /* 0x0000000e0b087224 */ /* 0x090fe400078e02ff */
[----:B------:R-:W-:-:S04]  /*1c50*/  IMAD.WIDE.U32 R12, R119, R14, R6 ;  /* 0x0000000e770c7225 */ /* 0x000fc800078e0006 */
[----:B------:R-:W-:-:S04]  /*1c60*/  IMAD R7, R119, R15, R8 ;  /* 0x0000000f77077224 */ /* 0x000fc800078e0208 */
[----:B------:R-:W-:Y:S01]  /*1c70*/  IMAD.IADD R23, R13, 0x1, R7 ;  /* 0x000000010d177824 */ /* 0x000fe200078e0207 */
[----:B------:R-:W-:Y:S06]  /*1c80*/  @!P1 BRA `(.L_x_23) ;  /* 0x0000003400a09947 */ /* 0x000fec0003800000 */
[----:B------:R-:W0:Y:S01]  /*1c90*/  LDC.64 R122, c[0x0][0x6b0] ;  /* 0x0001ac00ff7a7b82 */ /* 0x000e220000000a00 */
[----:B------:R-:W-:Y:S01]  /*1ca0*/  ULDC.64 UR10, c[0x0][0x6b8] ;  /* 0x0001ae00000a7ab9 */ /* 0x000fe20000000a00 */
[----:B------:R-:W-:Y:S01]  /*1cb0*/  ULDC.64 UR12, c[0x0][0x6a8] ;  /* 0x0001aa00000c7ab9 */ /* 0x000fe20000000a00 */
[----:B------:R-:W-:Y:S01]  /*1cc0*/  IMAD R6, R16, UR10, RZ ;  /* 0x0000000a10067c24 */ /* 0x000fe2000f8e02ff */
[----:B------:R-:W-:Y:S01]  /*1cd0*/  ULDC.64 UR8, c[0x0][0x6c0] ;  /* 0x0001b00000087ab9 */ /* 0x000fe20000000a00 */
[----:B------:R-:W-:-:S03]  /*1ce0*/  IMAD.WIDE.U32 R126, R5, UR10, R120 ;  /* 0x0000000a057e7c25 */ /* 0x000fc6000f8e0078 */
[----:B------:R-:W1:Y:S01]  /*1cf0*/  LDC.64 R16, c[0x0][0x6b0] ;  /* 0x0001ac00ff107b82 */ /* 0x000e620000000a00 */
[----:B------:R-:W-:Y:S02]  /*1d00*/  IMAD R131, R5, UR11, R6 ;  /* 0x0000000b05837c24 */ /* 0x000fe4000f8e0206 */
[----:B------:R-:W-:Y:S02]  /*1d10*/  IMAD.MOV.U32 R124, RZ, RZ, R126 ;  /* 0x000000ffff7c7224 */ /* 0x000fe400078e007e */
[----:B------:R-:W-:Y:S02]  /*1d20*/  IMAD.IADD R125, R127, 0x1, R131 ;  /* 0x000000017f7d7824 */ /* 0x000fe400078e0283 */
[-C--:B0-----:R-:W-:Y:S02]  /*1d30*/  IMAD R10, R11, R122.reuse, RZ ;  /* 0x0000007a0b0a7224 */ /* 0x081fe400078e02ff */
[----:B------:R-:W-:-:S04]  /*1d40*/  IMAD.WIDE.U32 R6, R119, R122, R124 ;  /* 0x0000007a77067225 */ /* 0x000fc800078e007c */
[----:B------:R-:W-:Y:S01]  /*1d50*/  IMAD R133, R119, R123, R10 ;  /* 0x0000007b77857224 */ /* 0x000fe200078e020a */
[----:B------:R-:W-:-:S03]  /*1d60*/  LEA R8, P1, R6, UR12, 0x2 ;  /* 0x0000000c06087c11 */ /* 0x000fc6000f8210ff */
[----:B------:R-:W-:-:S05]  /*1d70*/  IMAD.IADD R7, R7, 0x1, R133 ;  /* 0x0000000107077824 */ /* 0x000fca00078e0285 */
[----:B------:R-:W-:-:S05]  /*1d80*/  LEA.HI.X R9, R6, UR13, R7, 0x2, P1 ;  /* 0x0000000d06097c11 */ /* 0x000fca00088f1407 */
[----:B------:R0:W3:Y:S01]  /*1d90*/  @P2 LDG.E.LTC128B R19, desc[UR14][R8.64] ;  /* 0x0000000e08132981 */ /* 0x0000e2000c1e1920 */
[----:B------:R-:W-:Y:S01]  /*1da0*/  LEA R10, P1, R12, UR8, 0x2 ;  /* 0x000000080c0a7c11 */ /* 0x000fe2000f8210ff */
[----:B------:R-:W-:Y:S01]  /*1db0*/  IMAD.WIDE.U32 R6, R119, R122, R120 ;  /* 0x0000007a77067225 */ /* 0x000fe200078e0078 */
[----:B------:R-:W-:Y:S01]  /*1dc0*/  ISETP.GT.AND P6, PT, R118, 0x1, PT ;  /* 0x000000017600780c */ /* 0x000fe20003fc4270 */
[----:B------:R-:W-:Y:S01]  /*1dd0*/  BSSY B1, `(.L_x_24) ;  /* 0x0000016000017945 */ /* 0x000fe20003800000 */
[----:B------:R-:W-:Y:S01]  /*1de0*/  LEA.HI.X R11, R12, UR9, R23, 0x2, P1 ;  /* 0x000000090c0b7c11 */ /* 0x000fe200088f1417 */
[----:B------:R-:W-:Y:S01]  /*1df0*/  IMAD.IADD R13, R133, 0x1, R7 ;  /* 0x00000001850d7824 */ /* 0x000fe200078e0207 */
[----:B------:R-:W-:Y:S01]  /*1e00*/  ISETP.GT.AND P1, PT, R107, RZ, P6 ;  /* 0x000000ff6b00720c */ /* 0x000fe20003724270 */
[----:B------:R-:W-:Y:S01]  /*1e10*/  IMAD.MOV.U32 R12, RZ, RZ, R6 ;  /* 0x000000ffff0c7224 */ /* 0x000fe200078e0006 */
[----:B------:R-:W-:-:S03]  /*1e20*/  LOP3.LUT R138, R138, 0xfffffffd, RZ, 0xc0, !PT ;  /* 0xfffffffd8a8a7812 */ /* 0x000fc600078ec0ff */
[----:B------:R-:W-:-:S04]  /*1e30*/  IMAD.WIDE.U32 R12, R5, UR10, R12 ;  /* 0x0000000a050c7c25 */ /* 0x000fc8000f8e000c */
[----:B------:R-:W-:Y:S01]  /*1e40*/  @P6 LOP3.LUT R138, R138, 0x2, RZ, 0xfc, !PT ;  /* 0x000000028a8a6812 */ /* 0x000fe200078efcff */
[----:B0-----:R-:W-:Y:S02]  /*1e50*/  IMAD.IADD R9, R131, 0x1, R13 ;  /* 0x0000000183097824 */ /* 0x001fe400078e020d */
[----:B---3--:R-:W-:Y:S01]  /*1e60*/  FMUL R21, R19, R102 ;  /* 0x0000006613157220 */ /* 0x008fe20000400000 */
[----:B------:R-:W-:-:S03]  /*1e70*/  IMAD.MOV.U32 R23, RZ, RZ, R19 ;  /* 0x000000ffff177224 */ /* 0x000fc600078e0013 */
[----:B--2---:R-:W-:Y:S01]  /*1e80*/  FFMA R89, R56, R103, R21 ;  /* 0x0000006738597223 */ /* 0x004fe20000000015 */
[----:B-1----:R-:W-:-:S04]  /*1e90*/  IMAD.WIDE.U32 R20, R119, R122, R16 ;  /* 0x0000007a77147225 */ /* 0x002fc800078e0010 */
[----:B------:R-:W-:Y:S01]  /*1ea0*/  IMAD.IADD R91, R133, 0x1, R21 ;  /* 0x00000001855b7824 */ /* 0x000fe200078e0215 */
[-C--:B------:R-:W-:Y:S01]  /*1eb0*/  IADD3 R7, P3, R126, R20.reuse, RZ ;  /* 0x000000147e077210 */ /* 0x080fe20007f7e0ff */
[----:B------:R0:W-:Y:S01]  /*1ec0*/  @P2 STG.E desc[UR14][R10.64], R89 ;  /* 0x000000590a002986 */ /* 0x0001e2000c10190e */
[----:B------:R-:W-:Y:S02]  /*1ed0*/  IADD3 R18, P2, R120, R20, RZ ;  /* 0x0000001478127210 */ /* 0x000fe40007f5e0ff */
[----:B------:R-:W-:Y:S01]  /*1ee0*/  LEA R6, P4, R7, UR12, 0x2 ;  /* 0x0000000c07067c11 */ /* 0x000fe2000f8810ff */
[----:B------:R-:W-:-:S05]  /*1ef0*/  IMAD.X R8, R91, 0x1, R125, P3 ;  /* 0x000000015b087824 */ /* 0x000fca00018e067d */
[----:B------:R-:W-:Y:S01]  /*1f00*/  LEA.HI.X R7, R7, UR13, R8, 0x2, P4 ;  /* 0x0000000d07077c11 */ /* 0x000fe2000a0f1408 */
[----:B------:R-:W-:Y:S06]  /*1f10*/  @!P1 BRA `(.L_x_25) ;  /* 0x0000000000049947 */ /* 0x000fec0003800000 */
[----:B------:R1:W5:Y:S02]  /*1f20*/  LDG.E.LTC128B R23, desc[UR14][R6.64] ;  /* 0x0000000e06177981 */ /* 0x000364000c1e1920 */
.L_x_25:
[----:B------:R-:W-:Y:S05]  /*1f30*/  BSYNC B1 ;  /* 0x0000000000017941 */ /* 0x000fea0003800000 */
.L_x_24:
[----:B-----5:R-:W-:Y:S01]  /*1f40*/  FMUL R22, R23, R102 ;  /* 0x0000006617167220 */ /* 0x020fe20000400000 */
[C---:B-1----:R-:W-:Y:S01]  /*1f50*/  LEA R6, P3, R14.reuse, R10, 0x2 ;  /* 0x0000000a0e067211 */ /* 0x042fe200078610ff */
[----:B------:R-:W-:Y:S01]  /*1f60*/  IMAD.X R19, R121, 0x1, R91, P2 ;  /* 0x0000000179137824 */ /* 0x000fe200010e065b */
[----:B------:R-:W-:Y:S01]  /*1f70*/  ISETP.GT.AND P2, PT, R107, 0x8, P0 ;  /* 0x000000086b00780c */ /* 0x000fe20000744270 */
[----:B------:R-:W-:Y:S01]  /*1f80*/  FFMA R13, R57, R103, R22 ;  /* 0x00000067390d7223 */ /* 0x000fe20000000016 */
[----:B------:R-:W-:Y:S01]  /*1f90*/  LEA.HI.X R7, R14, R11, R15, 0x2, P3 ;  /* 0x0000000b0e077211 */ /* 0x000fe200018f140f */
[----:B------:R-:W-:Y:S01]  /*1fa0*/  IMAD.WIDE.U32 R18, R5, UR10, R18 ;  /* 0x0000000a05127c25 */ /* 0x000fe2000f8e0012 */
[C---:B------:R-:W-:Y:S01]  /*1fb0*/  LEA R8, P4, R12.reuse, UR12, 0x2 ;  /* 0x0000000c0c087c11 */ /* 0x040fe2000f8810ff */
[----:B------:R-:W-:Y:S02]  /*1fc0*/  BSSY B1, `(.L_x_26) ;  /* 0x0000008000017945 */ /* 0x000fe40003800000 */
[----:B------:R1:W-:Y:S01]  /*1fd0*/  @P1 STG.E desc[UR14][R6.64], R13 ;  /* 0x0000000d06001986 */ /* 0x0003e2000c10190e */
[----:B------:R-:W-:Y:S01]  /*1fe0*/  LEA.HI.X R9, R12, UR13, R9, 0x2, P4 ;  /* 0x0000000d0c097c11 */ /* 0x000fe2000a0f1409 */
[----:B------:R-:W-:-:S02]  /*1ff0*/  IMAD.MOV.U32 R21, RZ, RZ, R91 ;  /* 0x000000ffff157224 */ /* 0x000fc400078e005b */
[----:B------:R-:W-:Y:S02]  /*2000*/  IMAD R130, R123, 0x7, RZ ;  /* 0x000000077b827824 */ /* 0x000fe400078e02ff */
[----:B------:R-:W-:Y:S01]  /*2010*/  IMAD.IADD R57, R131, 0x1, R19 ;  /* 0x0000000183397824 */ /* 0x000fe200078e0213 */
[----:B------:R-:W-:Y:S06]  /*2020*/  @!P2 BRA `(.L_x_27) ;  /* 0x000000000004a947 */ /* 0x000fec0003800000 */
[----:B------:R2:W5:Y:S02]  /*2030*/  LDG.E.LTC128B R23, desc[UR14][R8.64+0x20] ;  /* 0x0000200e08177981 */ /* 0x000564000c1e1920 */
.L_x_27:
[----:B------:R-:W-:Y:S05]  /*2040*/  BSYNC B1 ;  /* 0x0000000000017941 */ /* 0x000fea0003800000 */
.L_x_26:
[----:B------:R-:W-:Y:S01]  /*2050*/  ISETP.GT.AND P3, PT, R107, 0x8, P6 ;  /* 0x000000086b00780c */ /* 0x000fe20003764270 */
[----:B-1---5:R-:W-:Y:S01]  /*2060*/  FMUL R13, R23, R102 ;  /* 0x00000066170d7220 */ /* 0x022fe20000400000 */
[----:B------:R-:W-:Y:S01]  /*2070*/  ISETP.GT.AND P5, PT, R118, 0x8, PT ;  /* 0x000000087600780c */ /* 0x000fe20003fa4270 */
[----:B------:R-:W-:Y:S01]  /*2080*/  IMAD.WIDE.U32 R20, R122, 0x7, R20 ;  /* 0x000000077a147825 */ /* 0x000fe200078e0014 */
[----:B------:R-:W-:-:S03]  /*2090*/  LEA R12, P1, R18, UR12, 0x2 ;  /* 0x0000000c120c7c11 */ /* 0x000fc6000f8210ff */
[----:B0-----:R-:W-:Y:S01]  /*20a0*/  FFMA R89, R58, R103, R13 ;  /* 0x000000673a597223 */ /* 0x001fe2000000000d */
[----:B------:R-:W-:Y:S01]  /*20b0*/  LOP3.LUT R138, R138, 0xfffffffb, RZ, 0xc0, !PT ;  /* 0xfffffffb8a8a7812 */ /* 0x000fe200078ec0ff */
[----:B------:R-:W-:Y:S01]  /*20c0*/  BSSY B1, `(.L_x_28) ;  /* 0x000000b000017945 */ /* 0x000fe20003800000 */
[----:B------:R-:W-:Y:S01]  /*20d0*/  LEA.HI.X R13, R18, UR13, R57, 0x2, P1 ;  /* 0x0000000d120d7c11 */ /* 0x000fe200088f1439 */
[----:B------:R-:W-:Y:S01]  /*20e0*/  IMAD.IADD R57, R21, 0x1, R130 ;  /* 0x0000000115397824 */ /* 0x000fe200078e0282 */
[----:B------:R-:W-:Y:S01]  /*20f0*/  IADD3 R19, P1, R126, R20, RZ ;  /* 0x000000147e137210 */ /* 0x000fe20007f3e0ff */
[----:B------:R0:W-:Y:S01]  /*2100*/  @P2 STG.E desc[UR14][R10.64+0x20], R89 ;  /* 0x000020590a002986 */ /* 0x0001e2000c10190e */
[----:B------:R-:W-:-:S03]  /*2110*/  ISETP.GT.AND P2, PT, R107, RZ, P5 ;  /* 0x000000ff6b00720c */ /* 0x000fc60002f44270 */
[----:B------:R-:W-:Y:S01]  /*2120*/  IMAD.X R56, R57, 0x1, R125, P1 ;  /* 0x0000000139387824 */ /* 0x000fe200008e067d */
[----:B------:R-:W-:Y:S02]  /*2130*/  @P5 LOP3.LUT R138, R138, 0x4, RZ, 0xfc, !PT ;  /* 0x000000048a8a5812 */ /* 0x000fe400078efcff */
[----:B------:R-:W-:Y:S01]  /*2140*/  LEA R18, P1, R19, UR12, 0x2 ;  /* 0x0000000c13127c11 */ /* 0x000fe2000f8210ff */
[----:B------:R-:W-:-:S12]  /*2150*/  @!P3 BRA `(.L_x_29) ;  /* 0x000000000004b947 */ /* 0x000fd80003800000 */
[----:B------:R1:W5:Y:S02]  /*2160*/  LDG.E.LTC128B R23, desc[UR14][R12.64+0x20] ;  /* 0x0000200e0c177981 */ /* 0x000364000c1e1920 */
.L_x_29:
[----:B------:R-:W-:Y:S05]  /*2170*/  BSYNC B1 ;  /* 0x0000000000017941 */ /* 0x000fea0003800000 */
.L_x_28:
[----:B-----5:R-:W-:Y:S01]  /*2180*/  FMUL R22, R23, R102 ;  /* 0x0000006617167220 */ /* 0x020fe20000400000 */
[----:B------:R-:W-:Y:S01]  /*2190*/  IMAD.MOV.U32 R135, RZ, RZ, R23 ;  /* 0x000000ffff877224 */ /* 0x000fe200078e0017 */
[----:B------:R-:W-:Y:S02]  /*21a0*/  LEA.HI.X R19, R19, UR13, R56, 0x2, P1 ;  /* 0x0000000d13137c11 */ /* 0x000fe400088f1438 */
[----:B------:R-:W-:-:S05]  /*21b0*/  FFMA R59, R59, R103, R22 ;  /* 0x000000673b3b7223 */ /* 0x000fca0000000016 */
[----:B------:R3:W-:Y:S04]  /*21c0*/  @P3 STG.E desc[UR14][R6.64+0x20], R59 ;  /* 0x0000203b06003986 */ /* 0x0007e8000c10190e */
[----:B------:R4:W2:Y:S01]  /*21d0*/  @P2 LDG.E.LTC128B R135, desc[UR14][R18.64] ;  /* 0x0000000e12872981 */ /* 0x0008a2000c1e1920 */
[----:B------:R-:W-:Y:S02]  /*21e0*/  IADD3 R20, P1, R20, R122, RZ ;  /* 0x0000007a14147210 */ /* 0x000fe40007f3e0ff */
[----:B------:R-:W-:-:S03]  /*21f0*/  ISETP.GT.AND P4, PT, R118, 0x9, PT ;  /* 0x000000097600780c */ /* 0x000fc60003f84270 */
[----:B------:R-:W-:Y:S02]  /*2200*/  IMAD.X R21, R57, 0x1, R123, P1 ;  /* 0x0000000139157824 */ /* 0x000fe400008e067b */
[----:B---3--:R-:W-:-:S04]  /*2210*/  IMAD.WIDE.U32 R58, R14, 0x1c, R6 ;  /* 0x0000001c0e3a7825 */ /* 0x008fc800078e0006 */
[----:B------:R-:W-:-:S04]  /*2220*/  IMAD.WIDE.U32 R56, R122, 0x7, R20 ;  /* 0x000000077a387825 */ /* 0x000fc800078e0014 */
[----:B------:R-:W-:Y:S01]  /*2230*/  IMAD.IADD R134, R130, 0x1, R57 ;  /* 0x0000000182867824 */ /* 0x000fe200078e0239 */
[----:B------:R-:W-:Y:S01]  /*2240*/  IADD3 R22, P1, R56, R122, RZ ;  /* 0x0000007a38167210 */ /* 0x000fe20007f3e0ff */
[----:B----4-:R-:W-:-:S04]  /*2250*/  IMAD R19, R15, 0x1c, RZ ;  /* 0x0000001c0f137824 */ /* 0x010fc800078e02ff */
[----:B------:R-:W-:Y:S02]  /*2260*/  IMAD.X R23, R134, 0x1, R123, P1 ;  /* 0x0000000186177824 */ /* 0x000fe400008e067b */
[----:B------:R-:W-:Y:S02]  /*2270*/  IMAD.IADD R19, R59, 0x1, R19 ;  /* 0x000000013b137824 */ /* 0x000fe400078e0213 */
[----:B------:R-:W-:-:S04]  /*2280*/  IMAD.WIDE.U32 R136, R122, 0x7, R22 ;  /* 0x000000077a887825 */ /* 0x000fc800078e0016 */
[----:B------:R-:W-:Y:S01]  /*2290*/  IMAD.IADD R147, R130, 0x1, R137 ;  /* 0x0000000182937824 */ /* 0x000fe200078e0289 */
[----:B------:R-:W-:-:S05]  /*22a0*/  IADD3 R88, P1, R136, R122, RZ ;  /* 0x0000007a88587210 */ /* 0x000fca0007f3e0ff */
[----:B0-----:R-:W-:Y:S02]  /*22b0*/  IMAD.X R89, R147, 0x1, R123, P1 ;  /* 0x0000000193597824 */ /* 0x001fe400008e067b */
[----:B------:R-:W-:-:S04]  /*22c0*/  IMAD.WIDE.U32 R92, R122, 0x7, R88 ;  /* 0x000000077a5c7825 */ /* 0x000fc800078e0058 */
[----:B------:R-:W-:Y:S01]  /*22d0*/  IMAD.IADD R146, R130, 0x1, R93 ;  /* 0x0000000182927824 */ /* 0x000fe200078e025d */
[----:B------:R-:W-:-:S05]  /*22e0*/  IADD3 R90, P1, R92, R122, RZ ;  /* 0x0000007a5c5a7210 */ /* 0x000fca0007f3e0ff */
[----:B------:R-:W-:Y:S02]  /*22f0*/  IMAD.X R91, R146, 0x1, R123, P1 ;  /* 0x00000001925b7824 */ /* 0x000fe400008e067b */
[----:B------:R-:W-:-:S04]  /*2300*/  IMAD.WIDE.U32 R96, R122, 0x7, R90 ;  /* 0x000000077a607825 */ /* 0x000fc800078e005a */
[----:B------:R-:W-:Y:S01]  /*2310*/  IMAD.IADD R144, R130, 0x1, R97 ;  /* 0x0000000182907824 */ /* 0x000fe200078e0261 */
[----:B------:R-:W-:-:S05]  /*2320*/  IADD3 R94, P1, R96, R122, RZ ;  /* 0x0000007a605e7210 */ /* 0x000fca0007f3e0ff */
[----:B------:R-:W-:Y:S02]  /*2330*/  IMAD.X R95, R144, 0x1, R123, P1 ;  /* 0x00000001905f7824 */ /* 0x000fe400008e067b */
[----:B------:R-:W-:-:S04]  /*2340*/  IMAD.WIDE.U32 R100, R122, 0x7, R94 ;  /* 0x000000077a647825 */ /* 0x000fc800078e005e */
[----:B------:R-:W-:Y:S01]  /*2350*/  IMAD.IADD R140, R130, 0x1, R101 ;  /* 0x00000001828c7824 */ /* 0x000fe200078e0265 */
[----:B------:R-:W-:-:S05]  /*2360*/  IADD3 R98, P1, R100, R122, RZ ;  /* 0x0000007a64627210 */ /* 0x000fca0007f3e0ff */
[----:B------:R-:W-:Y:S01]  /*2370*/  IMAD.X R99, R140, 0x1, R123, P1 ;  /* 0x000000018c637824 */ /* 0x000fe200008e067b */
[----:B------:R-:W-:Y:S01]  /*2380*/  IADD3 R18, P1, R20, R126, RZ ;  /* 0x0000007e14127210 */ /* 0x000fe20007f3e0ff */
[----:B------:R-:W-:-:S04]  /*2390*/  IMAD.WIDE.U32 R128, R122, 0x7, R98 ;  /* 0x000000077a807825 */ /* 0x000fc800078e0062 */
[----:B------:R-:W-:Y:S01]  /*23a0*/  IMAD.X R21, R21, 0x1, R125, P1 ;  /* 0x0000000115157824 */ /* 0x000fe200008e067d */
[----:B------:R-:W-:Y:S01]  /*23b0*/  IADD3 R139, P1, P3, R126, R122, R128 ;  /* 0x0000007a7e8b7210 */ /* 0x000fe20007b3e080 */
[----:B------:R-:W-:-:S05]  /*23c0*/  IMAD.IADD R141, R130, 0x1, R129 ;  /* 0x00000001828d7824 */ /* 0x000fca00078e0281 */
[----:B------:R-:W-:Y:S02]  /*23d0*/  IADD3.X R132, R125, R123, R141, P1, P3 ;  /* 0x0000007b7d847210 */ /* 0x000fe40000fe648d */
[----:B------:R-:W-:-:S04]  /*23e0*/  LEA R20, P1, R18, UR12, 0x2 ;  /* 0x0000000c12147c11 */ /* 0x000fc8000f8210ff */
[----:B------:R-:W-:Y:S01]  /*23f0*/  LEA.HI.X R21, R18, UR13, R21, 0x2, P1 ;  /* 0x0000000d12157c11 */ /* 0x000fe200088f1415 */
[----:B------:R-:W-:Y:S01]  /*2400*/  IMAD.MOV.U32 R18, RZ, RZ, R58 ;  /* 0x000000ffff127224 */ /* 0x000fe200078e003a */
[----:B------:R-:W-:Y:S01]  /*2410*/  ISETP.GT.AND P1, PT, R107, RZ, P4 ;  /* 0x000000ff6b00720c */ /* 0x000fe20002724270 */
[----:B--2---:R-:W-:-:S04]  /*2420*/  FMUL R15, R135, R102 ;  /* 0x00000066870f7220 */ /* 0x004fc80000400000 */
[----:B------:R-:W-:-:S05]  /*2430*/  FFMA R145, R60, R103, R15 ;  /* 0x000000673c917223 */ /* 0x000fca000000000f */
[----:B------:R0:W-:Y:S04]  /*2440*/  @P2 STG.E desc[UR14][R18.64], R145 ;  /* 0x0000009112002986 */ /* 0x0001e8000c10190e */
[----:B------:R-:W2:Y:S01]  /*2450*/  @P1 LDG.E.LTC128B R135, desc[UR14][R20.64] ;  /* 0x0000000e14871981 */ /* 0x000ea2000c1e1920 */
[----:B------:R-:W-:Y:S01]  /*2460*/  IMAD.WIDE.U32 R142, R122, 0x7, R16 ;  /* 0x000000077a8e7825 */ /* 0x000fe200078e0010 */
[----:B------:R-:W-:Y:S01]  /*2470*/  USHF.L.U32 UR7, UR6, 0x2, URZ ;  /* 0x0000000206077899 */ /* 0x000fe2000800063f */
[----:B------:R-:W-:Y:S01]  /*2480*/  BSSY B1, `(.L_x_30) ;  /* 0x0000017000017945 */ /* 0x000fe20003800000 */
[----:B------:R-:W-:Y:S01]  /*2490*/  USHF.L.U64.HI UR8, UR6, 0x2, UR5 ;  /* 0x0000000206087899 */ /* 0x000fe20008010205 */
[----:B------:R-:W-:Y:S02]  /*24a0*/  IMAD.IADD R143, R130, 0x1, R143 ;  /* 0x00000001828f7824 */ /* 0x000fe400078e028f */
[----:B------:R-:W-:-:S03]  /*24b0*/  IMAD.WIDE.U32 R14, R119, R122, R142 ;  /* 0x0000007a770e7225 */ /* 0x000fc600078e008e */
[----:B------:R-:W-:-:S04]  /*24c0*/  IADD3 R14, P2, R120, R14, RZ ;  /* 0x0000000e780e7210 */ /* 0x000fc80007f5e0ff */
[----:B------:R-:W-:-:S03]  /*24d0*/  IADD3.X R15, R121, R133, R15, P2, !PT ;  /* 0x00000085790f7210 */ /* 0x000fc600017fe40f */
[----:B------:R-:W-:-:S04]  /*24e0*/  IMAD.WIDE.U32 R14, R5, UR10, R14 ;  /* 0x0000000a050e7c25 */ /* 0x000fc8000f8e000e */
[----:B------:R-:W-:Y:S01]  /*24f0*/  IMAD.IADD R15, R131, 0x1, R15 ;  /* 0x00000001830f7824 */ /* 0x000fe200078e020f */
[----:B------:R-:W-:-:S04]  /*2500*/  LEA R16, P2, R14, UR12, 0x2 ;  /* 0x0000000c0e107c11 */ /* 0x000fc8000f8410ff */
[----:B------:R-:W-:Y:S02]  /*2510*/  LEA.HI.X R17, R14, UR13, R15, 0x2, P2 ;  /* 0x0000000d0e117c11 */ /* 0x000fe400090f140f */
[----:B------:R-:W-:-:S04]  /*2520*/  IADD3 R14, P2, R6, UR7, RZ ;  /* 0x00000007060e7c10 */ /* 0x000fc8000ff5e0ff */
[----:B------:R-:W-:Y:S02]  /*2530*/  IADD3.X R15, R7, UR8, RZ, P2, !PT ;  /* 0x00000008070f7c10 */ /* 0x000fe400097fe4ff */
[----:B------:R-:W-:-:S05]  /*2540*/  IADD3 R148, P2, R142, R122, RZ ;  /* 0x0000007a8e947210 */ /* 0x000fca0007f5e0ff */
[----:B------:R-:W-:Y:S01]  /*2550*/  IMAD.X R149, R143, 0x1, R123, P2 ;  /* 0x000000018f957824 */ /* 0x000fe200010e067b */
[----:B------:R-:W-:Y:S01]  /*2560*/  ISETP.GT.AND P2, PT, R107, 0x8, P5 ;  /* 0x000000086b00780c */ /* 0x000fe20002f44270 */
[----:B--2---:R-:W-:-:S04]  /*2570*/  FMUL R20, R135, R102 ;  /* 0x0000006687147220 */ /* 0x004fc80000400000 */
[----:B0-----:R-:W-:Y:S01]  /*2580*/  FFMA R145, R61, R103, R20 ;  /* 0x000000673d917223 */ /* 0x001fe20000000014 */
[----:B------:R-:W-:-:S04]  /*2590*/  IMAD.WIDE.U32 R20, R119, R122, R148 ;  /* 0x0000007a77147225 */ /* 0x000fc800078e0094 */
[----:B------:R0:W-:Y:S01]  /*25a0*/  @P1 STG.E desc[UR14][R14.64], R145 ;  /* 0x000000910e001986 */ /* 0x0001e2000c10190e */
[----:B------:R-:W-:-:S04]  /*25b0*/  IADD3 R60, P1, R120, R20, RZ ;  /* 0x00000014783c7210 */ /* 0x000fc80007f3e0ff */
[----:B------:R-:W-:Y:S01]  /*25c0*/  IADD3.X R61, R121, R133, R21, P1, !PT ;  /* 0x00000085793d7210 */ /* 0x000fe20000ffe415 */
[----:B------:R-:W-:Y:S08]  /*25d0*/  @!P2 BRA `(.L_x_31) ;  /* 0x000000000004a947 */ /* 0x000ff00003800000 */
[----:B------:R2:W5:Y:S02]  /*25e0*/  LDG.E.LTC128B R135, desc[UR14][R16.64+0x20] ;  /* 0x0000200e10877981 */ /* 0x000564000c1e1920 */
.L_x_31:
[----:B------:R-:W-:Y:S05]  /*25f0*/  BSYNC B1 ;  /* 0x0000000000017941 */ /* 0x000fea0003800000 */
.L_x_30:
[----:B-----5:R-:W-:Y:S01]  /*2600*/  FMUL R21, R135, R102 ;  /* 0x0000006687157220 */ /* 0x020fe20000400000 */
[----:B------:R-:W-:Y:S01]  /*2610*/  IMAD.WIDE.U32 R60, R5, UR10, R60 ;  /* 0x0000000a053c7c25 */ /* 0x000fe2000f8e003c */
[----:B------:R-:W-:Y:S03]  /*2620*/  BSSY B1, `(.L_x_32) ;  /* 0x0000009000017945 */ /* 0x000fe60003800000 */
[----:B0-----:R-:W-:Y:S01]  /*2630*/  FFMA R145, R62, R103, R21 ;  /* 0x000000673e917223 */ /* 0x001fe20000000015 */
[----:B------:R-:W-:Y:S01]  /*2640*/  IMAD.IADD R21, R131, 0x1, R61 ;  /* 0x0000000183157824 */ /* 0x000fe200078e023d */
[----:B------:R-:W-:-:S03]  /*2650*/  LEA R20, P1, R60, UR12, 0x2 ;  /* 0x0000000c3c147c11 */ /* 0x000fc6000f8210ff */
[----:B------:R0:W-:Y:S01]  /*2660*/  @P2 STG.E desc[UR14][R18.64+0x20], R145 ;  /* 0x0000209112002986 */ /* 0x0001e2000c10190e */
[----:B------:R-:W-:Y:S02]  /*2670*/  ISETP.GT.AND P2, PT, R107, 0x8, P4 ;  /* 0x000000086b00780c */ /* 0x000fe40002744270 */
[----:B------:R-:W-:-:S11]  /*2680*/  LEA.HI.X R21, R60, UR13, R21, 0x2, P1 ;  /* 0x0000000d3c157c11 */ /* 0x000fd600088f1415 */
[----:B0-----:R-:W-:Y:S05]  /*2690*/  @!P2 BRA `(.L_x_33) ;  /* 0x000000000004a947 */ /* 0x001fea0003800000 */
[----:B------:R0:W5:Y:S02]  /*26a0*/  LDG.E.LTC128B R135, desc[UR14][R20.64+0x20] ;  /* 0x0000200e14877981 */ /* 0x000164000c1e1920 */
.L_x_33:
[----:B------:R-:W-:Y:S05]  /*26b0*/  BSYNC B1 ;  /* 0x0000000000017941 */ /* 0x000fea0003800000 */
.L_x_32:
[----:B------:R-:W-:Y:S01]  /*26c0*/  IADD3 R57, P1, R126, R56, RZ ;  /* 0x000000387e397210 */ /* 0x000fe20007f3e0ff */
[----:B-----5:R-:W-:Y:S01]  /*26d0*/  FMUL R60, R135, R102 ;  /* 0x00000066873c7220 */ /* 0x020fe20000400000 */
[----:B------:R-:W-:Y:S01]  /*26e0*/  ISETP.GT.AND P3, PT, R118, 0x10, PT ;  /* 0x000000107600780c */ /* 0x000fe20003f64270 */
[----:B------:R-:W-:Y:S01]  /*26f0*/  BSSY B1, `(.L_x_34) ;  /* 0x000000e000017945 */ /* 0x000fe20003800000 */
[----:B------:R-:W-:Y:S01]  /*2700*/  LOP3.LUT R138, R138, 0xffffffef, RZ, 0xc0, !PT ;  /* 0xffffffef8a8a7812 */ /* 0x000fe200078ec0ff */
[----:B------:R-:W-:Y:S01]  /*2710*/  FFMA R63, R63, R103, R60 ;  /* 0x000000673f3f7223 */ /* 0x000fe2000000003c */
[----:B------:R-:W-:Y:S01]  /*2720*/  IMAD.X R62, R134, 0x1, R125, P1 ;  /* 0x00000001863e7824 */ /* 0x000fe200008e067d */
[----:B------:R-:W-:Y:S01]  /*2730*/  IADD3 R60, P1, R58, UR7, RZ ;  /* 0x000000073a3c7c10 */ /* 0x000fe2000ff3e0ff */
[----:B------:R-:W-:Y:S02]  /*2740*/  IMAD.MOV.U32 R145, RZ, RZ, R135 ;  /* 0x000000ffff917224 */ /* 0x000fe400078e0087 */
[----:B------:R3:W-:Y:S01]  /*2750*/  @P2 STG.E desc[UR14][R14.64+0x20], R63 ;  /* 0x0000203f0e002986 */ /* 0x0007e2000c10190e */
[----:B------:R-:W-:-:S02]  /*2760*/  IADD3.X R61, R19, UR8, RZ, P1, !PT ;  /* 0x00000008133d7c10 */ /* 0x000fc40008ffe4ff */
[----:B------:R-:W-:Y:S02]  /*2770*/  ISETP.GT.AND P1, PT, R107, RZ, P3 ;  /* 0x000000ff6b00720c */ /* 0x000fe40001f24270 */
[C---:B------:R-:W-:Y:S02]  /*2780*/  LEA R56, P2, R57.reuse, UR12, 0x2 ;  /* 0x0000000c39387c11 */ /* 0x040fe4000f8410ff */
[----:B------:R-:W-:Y:S02]  /*2790*/  @P3 LOP3.LUT R138, R138, 0x10, RZ, 0xfc, !PT ;  /* 0x000000108a8a3812 */ /* 0x000fe400078efcff */
[----:B------:R-:W-:-:S07]  /*27a0*/  LEA.HI.X R57, R57, UR13, R62, 0x2, P2 ;  /* 0x0000000d39397c11 */ /* 0x000fce00090f143e */
[----:B---3--:R-:W-:Y:S05]  /*27b0*/  @!P1 BRA `(.L_x_35) ;  /* 0x0000000000049947 */ /* 0x008fea0003800000 */
[----:B------:R3:W5:Y:S02]  /*27c0*/  LDG.E.LTC128B R145, desc[UR14][R56.64] ;  /* 0x0000000e38917981 */ /* 0x000764000c1e1920 */
.L_x_35:
[----:B------:R-:W-:Y:S05]  /*27d0*/  BSYNC B1 ;  /* 0x0000000000017941 */ /* 0x000fea0003800000 */
.L_x_34:
[----:B---3-5:R-:W-:Y:S01]  /*27e0*/  FMUL R57, R145, R102 ;  /* 0x0000006691397220 */ /* 0x028fe20000400000 */
[----:B------:R-:W-:Y:S01]  /*27f0*/  IMAD.WIDE.U32 R142, R122, 0x7, R142 ;  /* 0x000000077a8e7825 */ /* 0x000fe200078e008e */
[----:B------:R-:W-:Y:S01]  /*2800*/  ISETP.GT.AND P2, PT, R118, 0x11, PT ;  /* 0x000000117600780c */ /* 0x000fe20003f44270 */
[----:B------:R-:W-:Y:S02]  /*2810*/  BSSY B1, `(.L_x_36) ;  /* 0x00000ab000017945 */ /* 0x000fe40003800000 */
[----:B------:R-:W-:Y:S01]  /*2820*/  FFMA R57, R64, R103, R57 ;  /* 0x0000006740397223 */ /* 0x000fe20000000039 */
[----:B------:R-:W-:Y:S01]  /*2830*/  IMAD.WIDE.U32 R148, R122, 0x7, R148 ;  /* 0x000000077a947825 */ /* 0x000fe200078e0094 */
[----:B------:R-:W-:-:S03]  /*2840*/  LOP3.LUT R138, R138, 0xfffffbff, RZ, 0xc0, !PT ;  /* 0xfffffbff8a8a7812 */ /* 0x000fc600078ec0ff */
[----:B------:R3:W-:Y:S01]  /*2850*/  @P1 STG.E desc[UR14][R60.64], R57 ;  /* 0x000000393c001986 */ /* 0x0007e2000c10190e */
[----:B------:R-:W-:-:S05]  /*2860*/  IADD3 R22, P1, R22, R126, RZ ;  /* 0x0000007e16167210 */ /* 0x000fca0007f3e0ff */
[----:B------:R-:W-:Y:S01]  /*2870*/  IMAD.X R23, R23, 0x1, R125, P1 ;  /* 0x0000000117177824 */ /* 0x000fe200008e067d */
[----:B------:R-:W-:Y:S02]  /*2880*/  LEA R134, P1, R22, UR12, 0x2 ;  /* 0x0000000c16867c11 */ /* 0x000fe4000f8210ff */
[----:B------:R-:W-:Y:S02]  /*2890*/  @P2 LOP3.LUT R138, R138, 0x400, RZ, 0xfc, !PT ;  /* 0x000004008a8a2812 */ /* 0x000fe400078efcff */
[----:B------:R-:W-:Y:S02]  /*28a0*/  LEA.HI.X R135, R22, UR13, R23, 0x2, P1 ;  /* 0x0000000d16877c11 */ /* 0x000fe400088f1417 */
[----:B------:R-:W-:-:S04]  /*28b0*/  IADD3 R58, P1, R14, UR7, RZ ;  /* 0x000000070e3a7c10 */ /* 0x000fc8000ff3e0ff */
[----:B------:R-:W-:Y:S02]  /*28c0*/  IADD3.X R59, R15, UR8, RZ, P1, !PT ;  /* 0x000000080f3b7c10 */ /* 0x000fe40008ffe4ff */
[----:B------:R-:W-:-:S04]  /*28d0*/  IADD3 R62, P1, R142, R122, RZ ;  /* 0x0000007a8e3e7210 */ /* 0x000fc80007f3e0ff */
[----:B------:R-:W-:Y:S02]  /*28e0*/  IADD3.X R63, R123, R130, R143, P1, !PT ;  /* 0x000000827b3f7210 */ /* 0x000fe40000ffe48f */
[-C--:B------:R-:W-:Y:S01]  /*28f0*/  IADD3 R148, P1, R148, R122.reuse, RZ ;  /* 0x0000007a94947210 */ /* 0x080fe20007f3e0ff */
[----:B------:R-:W-:-:S03]  /*2900*/  IMAD.WIDE.U32 R22, R119, R122, R62 ;  /* 0x0000007a77167225 */ /* 0x000fc600078e003e */
[----:B------:R-:W-:Y:S01]  /*2910*/  IADD3.X R149, R123, R130, R149, P1, !PT ;  /* 0x000000827b957210 */ /* 0x000fe20000ffe495 */
[----:B------:R-:W-:Y:S01]  /*2920*/  IMAD.WIDE.U32 R62, R122, 0x7, R62 ;  /* 0x000000077a3e7825 */ /* 0x000fe200078e003e */
[----:B------:R-:W-:-:S03]  /*2930*/  IADD3 R22, P1, R120, R22, RZ ;  /* 0x0000001678167210 */ /* 0x000fc60007f3e0ff */
[----:B---3--:R-:W-:Y:S01]  /*2940*/  IMAD.WIDE.U32 R56, R119, R122, R148 ;  /* 0x0000007a77387225 */ /* 0x008fe200078e0094 */
[----:B------:R-:W-:-:S03]  /*2950*/  IADD3.X R23, R121, R133, R23, P1, !PT ;  /* 0x0000008579177210 */ /* 0x000fc60000ffe417 */
[----:B------:R-:W-:Y:S01]  /*2960*/  IMAD.WIDE.U32 R148, R122, 0x7, R148 ;  /* 0x000000077a947825 */ /* 0x000fe200078e0094 */
[----:B------:R-:W-:-:S03]  /*2970*/  IADD3 R142, P1, R120, R56, RZ ;  /* 0x00000038788e7210 */ /* 0x000fc60007f3e0ff */
[----:B------:R-:W-:Y:S01]  /*2980*/  IMAD.WIDE.U32 R22, R5, UR10, R22 ;  /* 0x0000000a05167c25 */ /* 0x000fe2000f8e0016 */
[----:B------:R-:W-:-:S03]  /*2990*/  IADD3.X R143, R121, R133, R57, P1, !PT ;  /* 0x00000085798f7210 */ /* 0x000fc60000ffe439 */
[----:B------:R-:W-:Y:S01]  /*29a0*/  IMAD.IADD R23, R131, 0x1, R23 ;  /* 0x0000000183177824 */ /* 0x000fe200078e0217 */
[----:B------:R-:W-:Y:S01]  /*29b0*/  LEA R56, P1, R22, UR12, 0x2 ;  /* 0x0000000c16387c11 */ /* 0x000fe2000f8210ff */
[----:B------:R-:W-:-:S03]  /*29c0*/  IMAD.WIDE.U32 R142, R5, UR10, R142 ;  /* 0x0000000a058e7c25 */ /* 0x000fc6000f8e008e */
[----:B------:R-:W-:Y:S01]  /*29d0*/  LEA.HI.X R57, R22, UR13, R23, 0x2, P1 ;  /* 0x0000000d16397c11 */ /* 0x000fe200088f1417 */
[----:B------:R-:W-:Y:S01]  /*29e0*/  IMAD.IADD R23, R131, 0x1, R143 ;  /* 0x0000000183177824 */ /* 0x000fe200078e028f */
[----:B------:R-:W-:-:S04]  /*29f0*/  LEA R22, P1, R142, UR12, 0x2 ;  /* 0x0000000c8e167c11 */ /* 0x000fc8000f8210ff */
[----:B------:R-:W-:Y:S02]  /*2a00*/  LEA.HI.X R23, R142, UR13, R23, 0x2, P1 ;  /* 0x0000000d8e177c11 */ /* 0x000fe400088f1417 */
[----:B------:R-:W-:-:S05]  /*2a10*/  IADD3 R137, P1, R126, R136, RZ ;  /* 0x000000887e897210 */ /* 0x000fca0007f3e0ff */
[----:B------:R-:W-:Y:S01]  /*2a20*/  IMAD.X R64, R147, 0x1, R125, P1 ;  /* 0x0000000193407824 */ /* 0x000fe200008e067d */
[----:B------:R-:W-:-:S04]  /*2a30*/  LEA R136, P1, R137, UR12, 0x2 ;  /* 0x0000000c89887c11 */ /* 0x000fc8000f8210ff */
[----:B------:R-:W-:Y:S02]  /*2a40*/  LEA.HI.X R137, R137, UR13, R64, 0x2, P1 ;  /* 0x0000000d89897c11 */ /* 0x000fe400088f1440 */
[----:B------:R-:W-:-:S05]  /*2a50*/  IADD3 R64, P1, R88, R126, RZ ;  /* 0x0000007e58407210 */ /* 0x000fca0007f3e0ff */
[----:B------:R-:W-:Y:S01]  /*2a60*/  IMAD.X R89, R89, 0x1, R125, P1 ;  /* 0x0000000159597824 */ /* 0x000fe200008e067d */
[----:B------:R-:W-:-:S04]  /*2a70*/  LEA R142, P1, R64, UR12, 0x2 ;  /* 0x0000000c408e7c11 */ /* 0x000fc8000f8210ff */
[----:B------:R-:W-:Y:S02]  /*2a80*/  LEA.HI.X R143, R64, UR13, R89, 0x2, P1 ;  /* 0x0000000d408f7c11 */ /* 0x000fe400088f1459 */
[----:B------:R-:W-:-:S04]  /*2a90*/  IADD3 R150, P1, R62, R122, RZ ;  /* 0x0000007a3e967210 */ /* 0x000fc80007f3e0ff */
[----:B------:R-:W-:Y:S02]  /*2aa0*/  IADD3.X R151, R123, R130, R63, P1, !PT ;  /* 0x000000827b977210 */ /* 0x000fe40000ffe43f */
[-C--:B------:R-:W-:Y:S01]  /*2ab0*/  IADD3 R152, P1, R148, R122.reuse, RZ ;  /* 0x0000007a94987210 */ /* 0x080fe20007f3e0ff */
[----:B------:R-:W-:-:S03]  /*2ac0*/  IMAD.WIDE.U32 R62, R119, R122, R150 ;  /* 0x0000007a773e7225 */ /* 0x000fc600078e0096 */
[----:B------:R-:W-:Y:S01]  /*2ad0*/  IADD3.X R153, R123, R130, R149, P1, !PT ;  /* 0x000000827b997210 */ /* 0x000fe20000ffe495 */
[----:B------:R-:W-:Y:S01]  /*2ae0*/  IMAD.WIDE.U32 R150, R122, 0x7, R150 ;  /* 0x000000077a967825 */ /* 0x000fe200078e0096 */
[----:B------:R-:W-:-:S03]  /*2af0*/  IADD3 R62, P1, R120, R62, RZ ;  /* 0x0000003e783e7210 */ /* 0x000fc60007f3e0ff */
[----:B------:R-:W-:Y:S01]  /*2b00*/  IMAD.WIDE.U32 R88, R119, R122, R152 ;  /* 0x0000007a77587225 */ /* 0x000fe200078e0098 */
        /* <DEDUP_REMOVED lines=104> */
[----:B------:R-:W-:Y:S02]  /*3190*/  IADD3.X R141, R123, R130, R163, P1, !PT ;  /* 0x000000827b8d7210 */ /* 0x000fe40000ffe4a3 */
[----:B------:R-:W-:Y:S01]  /*31a0*/  LEA R126, P1, R139, UR12, 0x2 ;  /* 0x0000000c8b7e7c11 */ /* 0x000fe2000f8210ff */
[----:B------:R-:W-:-:S03]  /*31b0*/  IMAD.WIDE.U32 R140, R119, R122, R140 ;  /* 0x0000007a778c7225 */ /* 0x000fc600078e008c */
[----:B------:R-:W-:Y:S02]  /*31c0*/  LEA.HI.X R127, R139, UR13, R132, 0x2, P1 ;  /* 0x0000000d8b7f7c11 */ /* 0x000fe400088f1484 */
[----:B------:R-:W-:-:S04]  /*31d0*/  IADD3 R122, P1, R120, R128, RZ ;  /* 0x00000080787a7210 */ /* 0x000fc80007f3e0ff */
[----:B------:R-:W-:Y:S02]  /*31e0*/  IADD3.X R123, R121, R133, R129, P1, !PT ;  /* 0x00000085797b7210 */ /* 0x000fe40000ffe481 */
[----:B------:R-:W-:Y:S01]  /*31f0*/  IADD3 R128, P1, R120, R140, RZ ;  /* 0x0000008c78807210 */ /* 0x000fe20007f3e0ff */
[----:B------:R-:W-:-:S03]  /*3200*/  IMAD.WIDE.U32 R122, R5, UR10, R122 ;  /* 0x0000000a057a7c25 */ /* 0x000fc6000f8e007a */
[----:B------:R-:W-:Y:S02]  /*3210*/  IADD3.X R129, R121, R133, R141, P1, !PT ;  /* 0x0000008579817210 */ /* 0x000fe40000ffe48d */
[----:B------:R-:W-:Y:S01]  /*3220*/  LEA R120, P1, R122, UR12, 0x2 ;  /* 0x0000000c7a787c11 */ /* 0x000fe2000f8210ff */
[----:B------:R-:W-:-:S04]  /*3230*/  IMAD.WIDE.U32 R128, R5, UR10, R128 ;  /* 0x0000000a05807c25 */ /* 0x000fc8000f8e0080 */
[C---:B------:R-:W-:Y:S02]  /*3240*/  IMAD.IADD R5, R131.reuse, 0x1, R123 ;  /* 0x0000000183057824 */ /* 0x040fe400078e027b */
[----:B------:R-:W-:-:S03]  /*3250*/  IMAD.IADD R131, R131, 0x1, R129 ;  /* 0x0000000183837824 */ /* 0x000fc600078e0281 */
[----:B------:R-:W-:Y:S02]  /*3260*/  LEA.HI.X R121, R122, UR13, R5, 0x2, P1 ;  /* 0x0000000d7a797c11 */ /* 0x000fe400088f1405 */
[----:B------:R-:W-:-:S04]  /*3270*/  LEA R122, P1, R128, UR12, 0x2 ;  /* 0x0000000c807a7c11 */ /* 0x000fc8000f8210ff */
[----:B------:R-:W-:Y:S02]  /*3280*/  LEA.HI.X R123, R128, UR13, R131, 0x2, P1 ;  /* 0x0000000d807b7c11 */ /* 0x000fe400088f1483 */
[----:B------:R-:W-:-:S13]  /*3290*/  ISETP.GT.AND P1, PT, R107, RZ, P2 ;  /* 0x000000ff6b00720c */ /* 0x000fda0001724270 */
[----:B------:R-:W-:Y:S05]  /*32a0*/  @!P1 BRA `(.L_x_37) ;  /* 0x0000000000049947 */ /* 0x000fea0003800000 */
[----:B------:R3:W5:Y:S02]  /*32b0*/  LDG.E.LTC128B R145, desc[UR14][R134.64] ;  /* 0x0000000e86917981 */ /* 0x000764000c1e1920 */
.L_x_37:
[----:B------:R-:W-:Y:S05]  /*32c0*/  BSYNC B1 ;  /* 0x0000000000017941 */ /* 0x000fea0003800000 */
.L_x_36:
[----:B-----5:R-:W-:Y:S01]  /*32d0*/  FMUL R64, R145, R102 ;  /* 0x0000006691407220 */ /* 0x020fe20000400000 */
[----:B------:R-:W-:Y:S03]  /*32e0*/  BSSY B1, `(.L_x_38) ;  /* 0x0000006000017945 */ /* 0x000fe60003800000 */
[----:B------:R-:W-:-:S05]  /*32f0*/  FFMA R65, R65, R103, R64 ;  /* 0x0000006741417223 */ /* 0x000fca0000000040 */
[----:B------:R4:W-:Y:S01]  /*3300*/  @P1 STG.E desc[UR14][R58.64], R65 ;  /* 0x000000413a001986 */ /* 0x0009e2000c10190e */
[----:B------:R-:W-:-:S13]  /*3310*/  ISETP.GT.AND P1, PT, R107, 0x8, P3 ;  /* 0x000000086b00780c */ /* 0x000fda0001f24270 */
[----:B----4-:R-:W-:Y:S05]  /*3320*/  @!P1 BRA `(.L_x_39) ;  /* 0x0000000000049947 */ /* 0x010fea0003800000 */
[----:B------:R4:W5:Y:S02]  /*3330*/  LDG.E.LTC128B R145, desc[UR14][R56.64+0x20] ;  /* 0x0000200e38917981 */ /* 0x000964000c1e1920 */
.L_x_39:
[----:B------:R-:W-:Y:S05]  /*3340*/  BSYNC B1 ;  /* 0x0000000000017941 */ /* 0x000fea0003800000 */
.L_x_38:
[----:B-----5:R-:W-:Y:S01]  /*3350*/  FMUL R5, R145, R102 ;  /* 0x0000006691057220 */ /* 0x020fe20000400000 */
[----:B------:R-:W-:Y:S03]  /*3360*/  BSSY B1, `(.L_x_40) ;  /* 0x0000006000017945 */ /* 0x000fe60003800000 */
[----:B------:R-:W-:-:S05]  /*3370*/  FFMA R5, R66, R103, R5 ;  /* 0x0000006742057223 */ /* 0x000fca0000000005 */
[----:B------:R0:W-:Y:S01]  /*3380*/  @P1 STG.E desc[UR14][R60.64+0x20], R5 ;  /* 0x000020053c001986 */ /* 0x0001e2000c10190e */
[----:B------:R-:W-:-:S13]  /*3390*/  ISETP.GT.AND P1, PT, R107, 0x8, P2 ;  /* 0x000000086b00780c */ /* 0x000fda0001724270 */
[----:B0-----:R-:W-:Y:S05]  /*33a0*/  @!P1 BRA `(.L_x_41) ;  /* 0x0000000000049947 */ /* 0x001fea0003800000 */
[----:B------:R0:W5:Y:S02]  /*33b0*/  LDG.E.LTC128B R145, desc[UR14][R22.64+0x20] ;  /* 0x0000200e16917981 */ /* 0x000164000c1e1920 */
.L_x_41:
[----:B------:R-:W-:Y:S05]  /*33c0*/  BSYNC B1 ;  /* 0x0000000000017941 */ /* 0x000fea0003800000 */
.L_x_40:
[----:B-----5:R-:W-:Y:S01]  /*33d0*/  FMUL R64, R145, R102 ;  /* 0x0000006691407220 */ /* 0x020fe20000400000 */
[----:B------:R-:W-:Y:S01]  /*33e0*/  ISETP.GT.AND P3, PT, R118, 0x18, PT ;  /* 0x000000187600780c */ /* 0x000fe20003f64270 */
[----:B------:R-:W-:Y:S01]  /*33f0*/  BSSY B1, `(.L_x_42) ;  /* 0x000000a000017945 */ /* 0x000fe20003800000 */
[----:B------:R-:W-:Y:S01]  /*3400*/  LOP3.LUT R138, R138, 0xfffffdff, RZ, 0xc0, !PT ;  /* 0xfffffdff8a8a7812 */ /* 0x000fe200078ec0ff */
[----:B------:R-:W-:-:S05]  /*3410*/  FFMA R67, R67, R103, R64 ;  /* 0x0000006743437223 */ /* 0x000fca0000000040 */
[----:B------:R0:W-:Y:S01]  /*3420*/  @P1 STG.E desc[UR14][R58.64+0x20], R67 ;  /* 0x000020433a001986 */ /* 0x0001e2000c10190e */
[----:B------:R-:W-:-:S04]  /*3430*/  IADD3 R64, P1, R60, UR7, RZ ;  /* 0x000000073c407c10 */ /* 0x000fc8000ff3e0ff */
[----:B------:R-:W-:Y:S02]  /*3440*/  IADD3.X R65, R61, UR8, RZ, P1, !PT ;  /* 0x000000083d417c10 */ /* 0x000fe40008ffe4ff */
[----:B------:R-:W-:Y:S02]  /*3450*/  ISETP.GT.AND P1, PT, R107, RZ, P3 ;  /* 0x000000ff6b00720c */ /* 0x000fe40001f24270 */
[----:B------:R-:W-:-:S11]  /*3460*/  @P3 LOP3.LUT R138, R138, 0x200, RZ, 0xfc, !PT ;  /* 0x000002008a8a3812 */ /* 0x000fd600078efcff */
[----:B0-----:R-:W-:Y:S05]  /*3470*/  @!P1 BRA `(.L_x_43) ;  /* 0x0000000000049947 */ /* 0x001fea0003800000 */
[----:B------:R0:W5:Y:S02]  /*3480*/  LDG.E.LTC128B R145, desc[UR14][R136.64] ;  /* 0x0000000e88917981 */ /* 0x000164000c1e1920 */
.L_x_43:
[----:B------:R-:W-:Y:S05]  /*3490*/  BSYNC B1 ;  /* 0x0000000000017941 */ /* 0x000fea0003800000 */
.L_x_42:
        /* <DEDUP_REMOVED lines=12> */
.L_x_45:
[----:B------:R-:W-:Y:S05]  /*3560*/  BSYNC B1 ;  /* 0x0000000000017941 */ /* 0x000fea0003800000 */
.L_x_44:
[----:B-----5:R-:W-:Y:S01]  /*3570*/  FMUL R68, R145, R102 ;  /* 0x0000006691447220 */ /* 0x020fe20000400000 */
[----:B------:R-:W-:Y:S03]  /*3580*/  BSSY B1, `(.L_x_46) ;  /* 0x0000008000017945 */ /* 0x000fe60003800000 */
[----:B------:R-:W-:-:S05]  /*3590*/  FFMA R5, R69, R103, R68 ;  /* 0x0000006745057223 */ /* 0x000fca0000000044 */
[----:B------:R0:W-:Y:S01]  /*35a0*/  @P1 STG.E desc[UR14][R66.64], R5 ;  /* 0x0000000542001986 */ /* 0x0001e2000c10190e */
[----:B------:R-:W-:-:S04]  /*35b0*/  IADD3 R68, P1, R60, UR7, RZ ;  /* 0x000000073c447c10 */ /* 0x000fc8000ff3e0ff */
[----:B------:R-:W-:Y:S02]  /*35c0*/  IADD3.X R69, R61, UR8, RZ, P1, !PT ;  /* 0x000000083d457c10 */ /* 0x000fe40008ffe4ff */
[----:B------:R-:W-:-:S13]  /*35d0*/  ISETP.GT.AND P1, PT, R107, 0x8, P3 ;  /* 0x000000086b00780c */ /* 0x000fda0001f24270 */
[----:B0-----:R-:W-:Y:S05]  /*35e0*/  @!P1 BRA `(.L_x_47) ;  /* 0x0000000000049947 */ /* 0x001fea0003800000 */
[----:B------:R0:W5:Y:S02]  /*35f0*/  LDG.E.LTC128B R145, desc[UR14][R88.64+0x20] ;  /* 0x0000200e58917981 */ /* 0x000164000c1e1920 */
.L_x_47:
[----:B------:R-:W-:Y:S05]  /*3600*/  BSYNC B1 ;  /* 0x0000000000017941 */ /* 0x000fea0003800000 */
.L_x_46:
        /* <DEDUP_REMOVED lines=9> */
.L_x_49:
[----:B------:R-:W-:Y:S05]  /*36a0*/  BSYNC B1 ;  /* 0x0000000000017941 */ /* 0x000fea0003800000 */
.L_x_48:
        /* <DEDUP_REMOVED lines=12> */
.L_x_51:
[----:B------:R-:W-:Y:S05]  /*3770*/  BSYNC B1 ;  /* 0x0000000000017941 */ /* 0x000fea0003800000 */
.L_x_50:
        /* <DEDUP_REMOVED lines=12> */
.L_x_53:
[----:B------:R-:W-:Y:S05]  /*3840*/  BSYNC B1 ;  /* 0x0000000000017941 */ /* 0x000fea0003800000 */
.L_x_52:
        /* <DEDUP_REMOVED lines=9> */
.L_x_55:
[----:B------:R-:W-:Y:S05]  /*38e0*/  BSYNC B1 ;  /* 0x0000000000017941 */ /* 0x000fea0003800000 */
.L_x_54:
        /* <DEDUP_REMOVED lines=9> */
.L_x_57:
[----:B------:R-:W-:Y:S05]  /*3980*/  BSYNC B1 ;  /* 0x0000000000017941 */ /* 0x000fea0003800000 */
.L_x_56:
        /* <DEDUP_REMOVED lines=12> */
.L_x_59:
[----:B------:R-:W-:Y:S05]  /*3a50*/  BSYNC B1 ;  /* 0x0000000000017941 */ /* 0x000fea0003800000 */
.L_x_58:
[----:B-----5:R-:W-:Y:S01]  /*3a60*/  FMUL R5, R145, R102 ;  /* 0x0000006691057220 */ /* 0x020fe20000400000 */
[----:B------:R-:W-:Y:S01]  /*3a70*/  ISETP.GT.AND P2, PT, R118, 0x29, PT ;  /* 0x000000297600780c */ /* 0x000fe20003f44270 */
[----:B------:R-:W-:Y:S01]  /*3a80*/  BSSY B1, `(.L_x_60) ;  /* 0x000000a000017945 */ /* 0x000fe20003800000 */
[----:B------:R-:W-:Y:S01]  /*3a90*/  LOP3.LUT R138, R138, 0xfffffff7, RZ, 0xc0, !PT ;  /* 0xfffffff78a8a7812 */ /* 0x000fe200078ec0ff */
[----:B------:R-:W-:-:S05]  /*3aa0*/  FFMA R5, R76, R103, R5 ;  /* 0x000000674c057223 */ /* 0x000fca0000000005 */
[----:B------:R0:W-:Y:S01]  /*3ab0*/  @P1 STG.E desc[UR14][R74.64], R5 ;  /* 0x000000054a001986 */ /* 0x0001e2000c10190e */
[----:B---3--:R-:W-:-:S04]  /*3ac0*/  IADD3 R134, P1, R130, UR7, RZ ;  /* 0x0000000782867c10 */ /* 0x008fc8000ff3e0ff */
[----:B------:R-:W-:Y:S02]  /*3ad0*/  IADD3.X R135, R131, UR8, RZ, P1, !PT ;  /* 0x0000000883877c10 */ /* 0x000fe40008ffe4ff */
[----:B------:R-:W-:Y:S02]  /*3ae0*/  ISETP.GT.AND P1, PT, R107, RZ, P2 ;  /* 0x000000ff6b00720c */ /* 0x000fe40001724270 */
[----:B------:R-:W-:-:S11]  /*3af0*/  @P2 LOP3.LUT R138, R138, 0x8, RZ, 0xfc, !PT ;  /* 0x000000088a8a2812 */ /* 0x000fd600078efcff */
[----:B0-----:R-:W-:Y:S05]  /*3b00*/  @!P1 BRA `(.L_x_61) ;  /* 0x0000000000049947 */ /* 0x001fea0003800000 */
[----:B------:R0:W5:Y:S02]  /*3b10*/  LDG.E.LTC128B R145, desc[UR14][R150.64] ;  /* 0x0000000e96917981 */ /* 0x000164000c1e1920 */
.L_x_61:
[----:B------:R-:W-:Y:S05]  /*3b20*/  BSYNC B1 ;  /* 0x0000000000017941 */ /* 0x000fea0003800000 */
.L_x_60:
[----:B-----5:R-:W-:Y:S01]  /*3b30*/  FMUL R76, R145, R102 ;  /* 0x00000066914c7220 */ /* 0x020fe20000400000 */
[----:B------:R-:W-:Y:S03]  /*3b40*/  BSSY B1, `(.L_x_62) ;  /* 0x0000008000017945 */ /* 0x000fe60003800000 */
[----:B------:R-:W-:-:S05]  /*3b50*/  FFMA R5, R77, R103, R76 ;  /* 0x000000674d057223 */ /* 0x000fca000000004c */
[----:B------:R3:W-:Y:S01]  /*3b60*/  @P1 STG.E desc[UR14][R134.64], R5 ;  /* 0x0000000586001986 */ /* 0x0007e2000c10190e */
[----:B------:R-:W-:-:S04]  /*3b70*/  IADD3 R76, P1, R72, UR7, RZ ;  /* 0x00000007484c7c10 */ /* 0x000fc8000ff3e0ff */
[----:B------:R-:W-:Y:S02]  /*3b80*/  IADD3.X R77, R73, UR8, RZ, P1, !PT ;  /* 0x00000008494d7c10 */ /* 0x000fe40008ffe4ff */
[----:B------:R-:W-:-:S13]  /*3b90*/  ISETP.GT.AND P1, PT, R107, 0x8, P3 ;  /* 0x000000086b00780c */ /* 0x000fda0001f24270 */
[----:B---3--:R-:W-:Y:S05]  /*3ba0*/  @!P1 BRA `(.L_x_63) ;  /* 0x0000000000049947 */ /* 0x008fea0003800000 */
[----:B------:R3:W5:Y:S02]  /*3bb0*/  LDG.E.LTC128B R145, desc[UR14][R96.64+0x20] ;  /* 0x0000200e60917981 */ /* 0x000764000c1e1920 */
.L_x_63:
[----:B------:R-:W-:Y:S05]  /*3bc0*/  BSYNC B1 ;  /* 0x0000000000017941 */ /* 0x000fea0003800000 */
.L_x_62:
        /* <DEDUP_REMOVED lines=9> */
.L_x_65:
[----:B------:R-:W-:Y:S05]  /*3c60*/  BSYNC B1 ;  /* 0x0000000000017941 */ /* 0x000fea0003800000 */
.L_x_64:
        /* <DEDUP_REMOVED lines=12> */
.L_x_67:
[----:B------:R-:W-:Y:S05]  /*3d30*/  BSYNC B1 ;  /* 0x0000000000017941 */ /* 0x000fea0003800000 */
.L_x_66:
[----:B-----5:R-:W-:Y:S01]  /*3d40*/  FMUL R5, R145, R102 ;  /* 0x0000006691057220 */ /* 0x020fe20000400000 */
[----:B------:R-:W-:Y:S01]  /*3d50*/  ISETP.GT.AND P3, PT, R118, 0x31, PT ;  /* 0x000000317600780c */ /* 0x000fe20003f64270 */
[----:B------:R-:W-:Y:S02]  /*3d60*/  BSSY B1, `(.L_x_68) ;  /* 0x0000008000017945 */ /* 0x000fe40003800000 */
[----:B------:R-:W-:-:S05]  /*3d70*/  FFMA R5, R80, R103, R5 ;  /* 0x0000006750057223 */ /* 0x000fca0000000005 */
[----:B------:R0:W-:Y:S01]  /*3d80*/  @P1 STG.E desc[UR14][R78.64], R5 ;  /* 0x000000054e001986 */ /* 0x0001e2000c10190e */
[----:B------:R-:W-:-:S04]  /*3d90*/  IADD3 R140, P1, R134, UR7, RZ ;  /* 0x00000007868c7c10 */ /* 0x000fc8000ff3e0ff */
[----:B------:R-:W-:Y:S02]  /*3da0*/  IADD3.X R141, R135, UR8, RZ, P1, !PT ;  /* 0x00000008878d7c10 */ /* 0x000fe40008ffe4ff */
[----:B------:R-:W-:-:S13]  /*3db0*/  ISETP.GT.AND P1, PT, R107, RZ, P3 ;  /* 0x000000ff6b00720c */ /* 0x000fda0001f24270 */
[----:B0-----:R-:W-:Y:S05]  /*3dc0*/  @!P1 BRA `(.L_x_69) ;  /* 0x0000000000049947 */ /* 0x001fea0003800000 */
[----:B------:R0:W5:Y:S02]  /*3dd0*/  LDG.E.LTC128B R145, desc[UR14][R154.64] ;  /* 0x0000000e9a917981 */ /* 0x000164000c1e1920 */
.L_x_69:
[----:B------:R-:W-:Y:S05]  /*3de0*/  BSYNC B1 ;  /* 0x0000000000017941 */ /* 0x000fea0003800000 */
.L_x_68:
        /* <DEDUP_REMOVED lines=9> */
.L_x_71:
[----:B------:R-:W-:Y:S05]  /*3e80*/  BSYNC B1 ;  /* 0x0000000000017941 */ /* 0x000fea0003800000 */
.L_x_70:
        /* <DEDUP_REMOVED lines=9> */
.L_x_73:
[----:B------:R-:W-:Y:S05]  /*3f20*/  BSYNC B1 ;  /* 0x0000000000017941 */ /* 0x000fea0003800000 */
.L_x_72:
        /* <DEDUP_REMOVED lines=10> */
.L_x_75:
[----:B------:R-:W-:Y:S05]  /*3fd0*/  BSYNC B1 ;  /* 0x0000000000017941 */ /* 0x000fea0003800000 */
.L_x_74:
[----:B-----5:R-:W-:Y:S01]  /*3fe0*/  FMUL R5, R145, R102 ;  /* 0x0000006691057220 */ /* 0x020fe20000400000 */
[----:B------:R-:W-:Y:S03]  /*3ff0*/  BSSY B1, `(.L_x_76) ;  /* 0x0000009000017945 */ /* 0x000fe60003800000 */
[----:B------:R-:W-:-:S05]  /*4000*/  FFMA R5, R84, R103, R5 ;  /* 0x0000006754057223 */ /* 0x000fca0000000005 */
[----:B------:R1:W-:Y:S01]  /*4010*/  @P1 STG.E desc[UR14][R82.64], R5 ;  /* 0x0000000552001986 */ /* 0x0003e2000c10190e */
[----:B0-----:R-:W-:-:S04]  /*4020*/  IADD3 R124, P1, R140, UR7, RZ ;  /* 0x000000078c7c7c10 */ /* 0x001fc8000ff3e0ff */
[----:B------:R-:W-:Y:S02]  /*4030*/  IADD3.X R125, R141, UR8, RZ, P1, !PT ;  /* 0x000000088d7d7c10 */ /* 0x000fe40008ffe4ff */
[----:B------:R-:W-:-:S04]  /*4040*/  ISETP.GT.AND P1, PT, R118, 0x39, PT ;  /* 0x000000397600780c */ /* 0x000fc80003f24270 */
[----:B------:R-:W-:-:S13]  /*4050*/  ISETP.GT.AND P5, PT, R107, RZ, P1 ;  /* 0x000000ff6b00720c */ /* 0x000fda0000fa4270 */
[----:B-1----:R-:W-:Y:S05]  /*4060*/  @!P5 BRA `(.L_x_77) ;  /* 0x000000000004d947 */ /* 0x002fea0003800000 */
[----:B------:R0:W5:Y:S02]  /*4070*/  LDG.E.LTC128B R145, desc[UR14][R126.64] ;  /* 0x0000000e7e917981 */ /* 0x000164000c1e1920 */
.L_x_77:
[----:B------:R-:W-:Y:S05]  /*4080*/  BSYNC B1 ;  /* 0x0000000000017941 */ /* 0x000fea0003800000 */
.L_x_76:
[----:B-----5:R-:W-:Y:S01]  /*4090*/  FMUL R84, R145, R102 ;  /* 0x0000006691547220 */ /* 0x020fe20000400000 */
[----:B------:R-:W-:Y:S03]  /*40a0*/  BSSY B1, `(.L_x_78) ;  /* 0x000000a000017945 */ /* 0x000fe60003800000 */
[----:B------:R-:W-:-:S05]  /*40b0*/  FFMA R5, R85, R103, R84 ;  /* 0x0000006755057223 */ /* 0x000fca0000000054 */
[----:B------:R1:W-:Y:S01]  /*40c0*/  @P5 STG.E desc[UR14][R124.64], R5 ;  /* 0x000000057c005986 */ /* 0x0003e2000c10190e */
[----:B------:R-:W-:-:S04]  /*40d0*/  IADD3 R118, P5, R142, UR7, RZ ;  /* 0x000000078e767c10 */ /* 0x000fc8000ffbe0ff */
[----:B------:R-:W-:Y:S02]  /*40e0*/  IADD3.X R119, R143, UR8, RZ, P5, !PT ;  /* 0x000000088f777c10 */ /* 0x000fe4000affe4ff */
[----:B------:R-:W-:-:S04]  /*40f0*/  IADD3 R84, P5, R80, UR7, RZ ;  /* 0x0000000750547c10 */ /* 0x000fc8000ffbe0ff */
[----:B------:R-:W-:Y:S02]  /*4100*/  IADD3.X R85, R81, UR8, RZ, P5, !PT ;  /* 0x0000000851557c10 */ /* 0x000fe4000affe4ff */
[----:B------:R-:W-:-:S13]  /*4110*/  ISETP.GT.AND P5, PT, R107, 0x8, P2 ;  /* 0x000000086b00780c */ /* 0x000fda00017a4270 */
[----:B-1----:R-:W-:Y:S05]  /*4120*/  @!P5 BRA `(.L_x_79) ;  /* 0x000000000004d947 */ /* 0x002fea0003800000 */
[----:B------:R1:W5:Y:S02]  /*4130*/  LDG.E.LTC128B R145, desc[UR14][R120.64+0x20] ;  /* 0x0000200e78917981 */ /* 0x000364000c1e1920 */
.L_x_79:
[----:B------:R-:W-:Y:S05]  /*4140*/  BSYNC B1 ;  /* 0x0000000000017941 */ /* 0x000fea0003800000 */
.L_x_78:
[----:B-----5:R-:W-:Y:S01]  /*4150*/  FMUL R5, R145, R102 ;  /* 0x0000006691057220 */ /* 0x020fe20000400000 */
[----:B------:R-:W-:Y:S03]  /*4160*/  BSSY B1, `(.L_x_80) ;  /* 0x0000006000017945 */ /* 0x000fe60003800000 */
[----:B------:R-:W-:-:S05]  /*4170*/  FFMA R5, R86, R103, R5 ;  /* 0x0000006756057223 */ /* 0x000fca0000000005 */
[----:B------:R0:W-:Y:S01]  /*4180*/  @P5 STG.E desc[UR14][R84.64+0x20], R5 ;  /* 0x0000200554005986 */ /* 0x0001e2000c10190e */
[----:B------:R-:W-:-:S13]  /*4190*/  ISETP.GT.AND P5, PT, R107, 0x8, P1 ;  /* 0x000000086b00780c */ /* 0x000fda0000fa4270 */
[----:B0-----:R-:W-:Y:S05]  /*41a0*/  @!P5 BRA `(.L_x_81) ;  /* 0x000000000004d947 */ /* 0x001fea0003800000 */
[----:B------:R0:W5:Y:S02]  /*41b0*/  LDG.E.LTC128B R145, desc[UR14][R122.64+0x20] ;  /* 0x0000200e7a917981 */ /* 0x000164000c1e1920 */
.L_x_81:
[----:B------:R-:W-:Y:S05]  /*41c0*/  BSYNC B1 ;  /* 0x0000000000017941 */ /* 0x000fea0003800000 */
.L_x_80:
[----:B-----5:R-:W-:Y:S01]  /*41d0*/  FMUL R86, R145, R102 ;  /* 0x0000006691567220 */ /* 0x020fe20000400000 */
[----:B------:R-:W-:Y:S03]  /*41e0*/  BSSY B1, `(.L_x_82) ;  /* 0x0000006000017945 */ /* 0x000fe60003800000 */
[----:B------:R-:W-:-:S05]  /*41f0*/  FFMA R87, R87, R103, R86 ;  /* 0x0000006757577223 */ /* 0x000fca0000000056 */
[----:B------:R0:W-:Y:S01]  /*4200*/  @P5 STG.E desc[UR14][R118.64+0x20], R87 ;  /* 0x0000205776005986 */ /* 0x0001e2000c10190e */
[----:B------:R-:W-:-:S13]  /*4210*/  ISETP.GT.AND P5, PT, R107, 0x80, P0 ;  /* 0x000000806b00780c */ /* 0x000fda00007a4270 */
[----:B0-----:R-:W-:Y:S05]  /*4220*/  @!P5 BRA `(.L_x_83) ;  /* 0x000000000004d947 */ /* 0x001fea0003800000 */
[----:B------:R0:W5:Y:S02]  /*4230*/  LDG.E.LTC128B R145, desc[UR14][R8.64+0x200] ;  /* 0x0002000e08917981 */ /* 0x000164000c1e1920 */
.L_x_83:
[----:B------:R-:W-:Y:S05]  /*4240*/  BSYNC B1 ;  /* 0x0000000000017941 */ /* 0x000fea0003800000 */
.L_x_82:
[----:B-----5:R-:W-:Y:S01]  /*4250*/  FMUL R5, R145, R102 ;  /* 0x0000006691057220 */ /* 0x020fe20000400000 */
[----:B------:R-:W-:Y:S03]  /*4260*/  BSSY B1, `(.L_x_84) ;  /* 0x0000007000017945 */ /* 0x000fe60003800000 */
[----:B------:R-:W-:-:S05]  /*4270*/  FFMA R5, R24, R103, R5 ;  /* 0x0000006718057223 */ /* 0x000fca0000000005 */
[----:B------:R0:W-:Y:S01]  /*4280*/  @P5 STG.E desc[UR14][R10.64+0x200], R5 ;  /* 0x000200050a005986 */ /* 0x0001e2000c10190e */
[----:B------:R-:W-:-:S04]  /*4290*/  LOP3.LUT P5, RZ, R138, 0x2, RZ, 0xc0, !PT ;  /* 0x000000028aff7812 */ /* 0x000fc800078ac0ff */
[----:B------:R-:W-:-:S13]  /*42a0*/  ISETP.GT.AND P5, PT, R107, 0x80, P5 ;  /* 0x000000806b00780c */ /* 0x000fda0002fa4270 */
[----:B0-----:R-:W-:Y:S05]  /*42b0*/  @!P5 BRA `(.L_x_85) ;  /* 0x000000000004d947 */ /* 0x001fea0003800000 */
[----:B------:R0:W5:Y:S02]  /*42c0*/  LDG.E.LTC128B R145, desc[UR14][R12.64+0x200] ;  /* 0x0002000e0c917981 */ /* 0x000164000c1e1920 */
.L_x_85:
[----:B------:R-:W-:Y:S05]  /*42d0*/  BSYNC B1 ;  /* 0x0000000000017941 */ /* 0x000fea0003800000 */
.L_x_84:
[----:B-----5:R-:W-:Y:S01]  /*42e0*/  FMUL R24, R145, R102 ;  /* 0x0000006691187220 */ /* 0x020fe20000400000 */
[----:B------:R-:W-:Y:S01]  /*42f0*/  ISETP.GT.AND P0, PT, R107, 0x88, P0 ;  /* 0x000000886b00780c */ /* 0x000fe20000704270 */
[----:B------:R-:W-:Y:S02]  /*4300*/  BSSY B1, `(.L_x_86) ;  /* 0x0000005000017945 */ /* 0x000fe40003800000 */
[----:B------:R-:W-:-:S05]  /*4310*/  FFMA R25, R25, R103, R24 ;  /* 0x0000006719197223 */ /* 0x000fca0000000018 */
[----:B------:R0:W-:Y:S05]  /*4320*/  @P5 STG.E desc[UR14][R6.64+0x200], R25 ;  /* 0x0002001906005986 */ /* 0x0001ea000c10190e */
[----:B------:R-:W-:Y:S05]  /*4330*/  @!P0 BRA `(.L_x_87) ;  /* 0x0000000000048947 */ /* 0x000fea0003800000 */
[----:B------:R0:W5:Y:S02]  /*4340*/  LDG.E.LTC128B R145, desc[UR14][R8.64+0x220] ;  /* 0x0002200e08917981 */ /* 0x000164000c1e1920 */
.L_x_87:
[----:B------:R-:W-:Y:S05]  /*4350*/  BSYNC B1 ;  /* 0x0000000000017941 */ /* 0x000fea0003800000 */
.L_x_86:
[----:B-----5:R-:W-:Y:S01]  /*4360*/  FMUL R5, R145, R102 ;  /* 0x0000006691057220 */ /* 0x020fe20000400000 */
[----:B------:R-:W-:Y:S01]  /*4370*/  LOP3.LUT P5, RZ, R138, 0x2, RZ, 0xc0, !PT ;  /* 0x000000028aff7812 */ /* 0x000fe200078ac0ff */
[----:B------:R-:W-:Y:S02]  /*4380*/  BSSY B1, `(.L_x_88) ;  /* 0x0000006000017945 */ /* 0x000fe40003800000 */
[----:B------:R-:W-:-:S05]  /*4390*/  FFMA R5, R26, R103, R5 ;  /* 0x000000671a057223 */ /* 0x000fca0000000005 */
[----:B------:R0:W-:Y:S01]  /*43a0*/  @P0 STG.E desc[UR14][R10.64+0x220], R5 ;  /* 0x000220050a000986 */ /* 0x0001e2000c10190e */
[----:B------:R-:W-:-:S13]  /*43b0*/  ISETP.GT.AND P0, PT, R107, 0x88, P5 ;  /* 0x000000886b00780c */ /* 0x000fda0002f04270 */
[----:B0-----:R-:W-:Y:S05]  /*43c0*/  @!P0 BRA `(.L_x_89) ;  /* 0x0000000000048947 */ /* 0x001fea0003800000 */
[----:B------:R0:W5:Y:S02]  /*43d0*/  LDG.E.LTC128B R145, desc[UR14][R12.64+0x220] ;  /* 0x0002200e0c917981 */ /* 0x000164000c1e1920 */
.L_x_89:
[----:B------:R-:W-:Y:S05]  /*43e0*/  BSYNC B1 ;  /* 0x0000000000017941 */ /* 0x000fea0003800000 */
.L_x_88:
        /* <DEDUP_REMOVED lines=8> */
.L_x_91:
[----:B------:R-:W-:Y:S05]  /*4470*/  BSYNC B1 ;  /* 0x0000000000017941 */ /* 0x000fea0003800000 */
.L_x_90:
[----:B-----5:R-:W-:Y:S01]  /*4480*/  FMUL R5, R145, R102 ;  /* 0x0000006691057220 */ /* 0x020fe20000400000 */
[----:B------:R-:W-:Y:S03]  /*4490*/  BSSY B1, `(.L_x_92) ;  /* 0x0000006000017945 */ /* 0x000fe60003800000 */
[----:B------:R-:W-:-:S05]  /*44a0*/  FFMA R5, R28, R103, R5 ;  /* 0x000000671c057223 */ /* 0x000fca0000000005 */
[----:B------:R0:W-:Y:S01]  /*44b0*/  @P0 STG.E desc[UR14][R18.64+0x200], R5 ;  /* 0x0002000512000986 */ /* 0x0001e2000c10190e */
[----:B------:R-:W-:-:S13]  /*44c0*/  ISETP.GT.AND P0, PT, R107, 0x80, P4 ;  /* 0x000000806b00780c */ /* 0x000fda0002704270 */
[----:B0-----:R-:W-:Y:S05]  /*44d0*/  @!P0 BRA `(.L_x_93) ;  /* 0x0000000000048947 */ /* 0x001fea0003800000 */
[----:B------:R0:W5:Y:S02]  /*44e0*/  LDG.E.LTC128B R145, desc[UR14][R20.64+0x200] ;  /* 0x0002000e14917981 */ /* 0x000164000c1e1920 */
.L_x_93:
[----:B------:R-:W-:Y:S05]  /*44f0*/  BSYNC B1 ;  /* 0x0000000000017941 */ /* 0x000fea0003800000 */
.L_x_92:
[----:B-----5:R-:W-:Y:S01]  /*4500*/  FMUL R6, R145, R102 ;  /* 0x0000006691067220 */ /* 0x020fe20000400000 */
[----:B------:R-:W-:Y:S03]  /*4510*/  BSSY B1, `(.L_x_94) ;  /* 0x0000006000017945 */ /* 0x000fe60003800000 */
[----:B------:R-:W-:-:S05]  /*4520*/  FFMA R29, R29, R103, R6 ;  /* 0x000000671d1d7223 */ /* 0x000fca0000000006 */
[----:B------:R0:W-:Y:S01]  /*4530*/  @P0 STG.E desc[UR14][R14.64+0x200], R29 ;  /* 0x0002001d0e000986 */ /* 0x0001e2000c10190e */
[----:B------:R-:W-:-:S13]  /*4540*/  ISETP.GT.AND P0, PT, R107, 0x88, P5 ;  /* 0x000000886b00780c */ /* 0x000fda0002f04270 */
[----:B0-----:R-:W-:Y:S05]  /*4550*/  @!P0 BRA `(.L_x_95) ;  /* 0x0000000000048947 */ /* 0x001fea0003800000 */
[----:B------:R0:W5:Y:S02]  /*4560*/  LDG.E.LTC128B R145, desc[UR14][R16.64+0x220] ;  /* 0x0002200e10917981 */ /* 0x000164000c1e1920 */
.L_x_95:
[----:B------:R-:W-:Y:S05]  /*4570*/  BSYNC B1 ;  /* 0x0000000000017941 */ /* 0x000fea0003800000 */
.L_x_94:
[----:B-----5:R-:W-:Y:S01]  /*4580*/  FMUL R5, R145, R102 ;  /* 0x0000006691057220 */ /* 0x020fe20000400000 */
[----:B------:R-:W-:Y:S01]  /*4590*/  ISETP.GT.AND P4, PT, R107, 0x88, P4 ;  /* 0x000000886b00780c */ /* 0x000fe20002784270 */
[----:B------:R-:W-:Y:S02]  /*45a0*/  BSSY B1, `(.L_x_96) ;  /* 0x0000005000017945 */ /* 0x000fe40003800000 */
[----:B------:R-:W-:-:S05]  /*45b0*/  FFMA R5, R30, R103, R5 ;  /* 0x000000671e057223 */ /* 0x000fca0000000005 */
[----:B------:R0:W-:Y:S05]  /*45c0*/  @P0 STG.E desc[UR14][R18.64+0x220], R5 ;  /* 0x0002200512000986 */ /* 0x0001ea000c10190e */
[----:B------:R-:W-:Y:S05]  /*45d0*/  @!P4 BRA `(.L_x_97) ;  /* 0x000000000004c947 */ /* 0x000fea0003800000 */
[----:B------:R0:W5:Y:S02]  /*45e0*/  LDG.E.LTC128B R145, desc[UR14][R20.64+0x220] ;  /* 0x0002200e14917981 */ /* 0x000164000c1e1920 */
.L_x_97:
[----:B------:R-:W-:Y:S05]  /*45f0*/  BSYNC B1 ;  /* 0x0000000000017941 */ /* 0x000fea0003800000 */
.L_x_96:
[----:B-----5:R-:W-:Y:S01]  /*4600*/  FMUL R6, R145, R102 ;  /* 0x0000006691067220 */ /* 0x020fe20000400000 */
[----:B------:R-:W-:Y:S01]  /*4610*/  LOP3.LUT P5, RZ, R138, 0x10, RZ, 0xc0, !PT ;  /* 0x000000108aff7812 */ /* 0x000fe200078ac0ff */
[----:B------:R-:W-:Y:S02]  /*4620*/  BSSY B1, `(.L_x_98) ;  /* 0x0000006000017945 */ /* 0x000fe40003800000 */
[----:B------:R-:W-:Y:S01]  /*4630*/  FFMA R31, R31, R103, R6 ;  /* 0x000000671f1f7223 */ /* 0x000fe20000000006 */
[----:B------:R-:W-:-:S04]  /*4640*/  ISETP.GT.AND P0, PT, R107, 0x80, P5 ;  /* 0x000000806b00780c */ /* 0x000fc80002f04270 */
[----:B------:R0:W-:Y:S09]  /*4650*/  @P4 STG.E desc[UR14][R14.64+0x220], R31 ;  /* 0x0002201f0e004986 */ /* 0x0001f2000c10190e */
[----:B------:R-:W-:Y:S05]  /*4660*/  @!P0 BRA `(.L_x_99) ;  /* 0x0000000000048947 */ /* 0x000fea0003800000 */
[----:B------:R0:W5:Y:S02]  /*4670*/  LDG.E.LTC128B R145, desc[UR14][R56.64+0x200] ;  /* 0x0002000e38917981 */ /* 0x000164000c1e1920 */
.L_x_99:
[----:B------:R-:W-:Y:S05]  /*4680*/  BSYNC B1 ;  /* 0x0000000000017941 */ /* 0x000fea0003800000 */
.L_x_98:
[----:B0----5:R-:W-:Y:S01]  /*4690*/  FMUL R5, R145, R102 ;  /* 0x0000006691057220 */ /* 0x021fe20000400000 */
[----:B------:R-:W-:Y:S01]  /*46a0*/  @P0 IMAD.MOV.U32 R6, RZ, RZ, R60 ;  /* 0x000000ffff060224 */ /* 0x000fe200078e003c */
[----:B------:R-:W-:Y:S01]  /*46b0*/  LOP3.LUT P4, RZ, R138, 0x400, RZ, 0xc0, !PT ;  /* 0x000004008aff7812 */ /* 0x000fe2000788c0ff */
[----:B------:R-:W-:Y:S02]  /*46c0*/  @P0 IMAD.MOV.U32 R7, RZ, RZ, R61 ;  /* 0x000000ffff070224 */ /* 0x000fe400078e003d */
[----:B------:R-:W-:Y:S01]  /*46d0*/  FFMA R5, R32, R103, R5 ;  /* 0x0000006720057223 */ /* 0x000fe20000000005 */
[----:B------:R-:W-:Y:S04]  /*46e0*/  BSSY B1, `(.L_x_100) ;  /* 0x0000005000017945 */ /* 0x000fe80003800000 */
[----:B------:R0:W-:Y:S01]  /*46f0*/  @P0 STG.E desc[UR14][R6.64+0x200], R5 ;  /* 0x0002000506000986 */ /* 0x0001e2000c10190e */
[----:B------:R-:W-:-:S13]  /*4700*/  ISETP.GT.AND P0, PT, R107, 0x80, P4 ;  /* 0x000000806b00780c */ /* 0x000fda0002704270 */
[----:B0-----:R-:W-:Y:S05]  /*4710*/  @!P0 BRA `(.L_x_101) ;  /* 0x0000000000048947 */ /* 0x001fea0003800000 */
[----:B------:R0:W5:Y:S02]  /*4720*/  LDG.E.LTC128B R145, desc[UR14][R22.64+0x200] ;  /* 0x0002000e16917981 */ /* 0x000164000c1e1920 */
.L_x_101:
[----:B------:R-:W-:Y:S05]  /*4730*/  BSYNC B1 ;  /* 0x0000000000017941 */ /* 0x000fea0003800000 */
.L_x_100:
[----:B-----5:R-:W-:Y:S01]  /*4740*/  FMUL R6, R145, R102 ;  /* 0x0000006691067220 */ /* 0x020fe20000400000 */
[----:B------:R-:W-:Y:S01]  /*4750*/  @P0 IMAD.MOV.U32 R7, RZ, RZ, R59 ;  /* 0x000000ffff070224 */ /* 0x000fe200078e003b */
[----:B------:R-:W-:Y:S02]  /*4760*/  BSSY B1, `(.L_x_102) ;  /* 0x0000007000017945 */ /* 0x000fe40003800000 */
[----:B------:R-:W-:Y:S01]  /*4770*/  FFMA R33, R33, R103, R6 ;  /* 0x0000006721217223 */ /* 0x000fe20000000006 */
[----:B------:R-:W-:-:S05]  /*4780*/  @P0 IMAD.MOV.U32 R6, RZ, RZ, R58 ;  /* 0x000000ffff060224 */ /* 0x000fca00078e003a */
[----:B------:R0:W-:Y:S01]  /*4790*/  @P0 STG.E desc[UR14][R6.64+0x200], R33 ;  /* 0x0002002106000986 */ /* 0x0001e2000c10190e */
[----:B------:R-:W-:-:S13]  /*47a0*/  ISETP.GT.AND P0, PT, R107, 0x88, P5 ;  /* 0x000000886b00780c */ /* 0x000fda0002f04270 */
[----:B0-----:R-:W-:Y:S05]  /*47b0*/  @!P0 BRA `(.L_x_103) ;  /* 0x0000000000048947 */ /* 0x001fea0003800000 */
[----:B------:R0:W5:Y:S02]  /*47c0*/  LDG.E.LTC128B R145, desc[UR14][R56.64+0x220] ;  /* 0x0002200e38917981 */ /* 0x000164000c1e1920 */
.L_x_103:
[----:B------:R-:W-:Y:S05]  /*47d0*/  BSYNC B1 ;  /* 0x0000000000017941 */ /* 0x000fea0003800000 */
.L_x_102:
[----:B-----5:R-:W-:Y:S01]  /*47e0*/  FMUL R5, R145, R102 ;  /* 0x0000006691057220 */ /* 0x020fe20000400000 */
[----:B------:R-:W-:Y:S03]  /*47f0*/  BSSY B1, `(.L_x_104) ;  /* 0x0000006000017945 */ /* 0x000fe60003800000 */
[----:B------:R-:W-:-:S05]  /*4800*/  FFMA R5, R34, R103, R5 ;  /* 0x0000006722057223 */ /* 0x000fca0000000005 */
[----:B------:R0:W-:Y:S01]  /*4810*/  @P0 STG.E desc[UR14][R60.64+0x220], R5 ;  /* 0x000220053c000986 */ /* 0x0001e2000c10190e */
[----:B------:R-:W-:-:S13]  /*4820*/  ISETP.GT.AND P0, PT, R107, 0x88, P4 ;  /* 0x000000886b00780c */ /* 0x000fda0002704270 */
[----:B0-----:R-:W-:Y:S05]  /*4830*/  @!P0 BRA `(.L_x_105) ;  /* 0x0000000000048947 */ /* 0x001fea0003800000 */
[----:B------:R0:W5:Y:S02]  /*4840*/  LDG.E.LTC128B R145, desc[UR14][R22.64+0x220] ;  /* 0x0002200e16917981 */ /* 0x000164000c1e1920 */
.L_x_105:
[----:B------:R-:W-:Y:S05]  /*4850*/  BSYNC B1 ;  /* 0x0000000000017941 */ /* 0x000fea0003800000 */
.L_x_104:
        /* <DEDUP_REMOVED lines=8> */
.L_x_107:
[----:B------:R-:W-:Y:S05]  /*48e0*/  BSYNC B1 ;  /* 0x0000000000017941 */ /* 0x000fea0003800000 */
.L_x_106:
        /* <DEDUP_REMOVED lines=8> */
.L_x_109:
[----:B------:R-:W-:Y:S05]  /*4970*/  BSYNC B1 ;  /* 0x0000000000017941 */ /* 0x000fea0003800000 */
.L_x_108:
[----:B-----5:R-:W-:Y:S01]  /*4980*/  FMUL R6, R145, R102 ;  /* 0x0000006691067220 */ /* 0x020fe20000400000 */
[----:B------:R-:W-:Y:S03]  /*4990*/  BSSY B1, `(.L_x_110) ;  /* 0x0000006000017945 */ /* 0x000fe60003800000 */
[----:B------:R-:W-:-:S05]  /*49a0*/  FFMA R37, R37, R103, R6 ;  /* 0x0000006725257223 */ /* 0x000fca0000000006 */
[----:B------:R0:W-:Y:S01]  /*49b0*/  @P0 STG.E desc[UR14][R66.64+0x200], R37 ;  /* 0x0002002542000986 */ /* 0x0001e2000c10190e */
[----:B------:R-:W-:-:S13]  /*49c0*/  ISETP.GT.AND P0, PT, R107, 0x88, P5 ;  /* 0x000000886b00780c */ /* 0x000fda0002f04270 */
[----:B0-----:R-:W-:Y:S05]  /*49d0*/  @!P0 BRA `(.L_x_111) ;  /* 0x0000000000048947 */ /* 0x001fea0003800000 */
[----:B------:R0:W5:Y:S02]  /*49e0*/  LDG.E.LTC128B R145, desc[UR14][R88.64+0x220] ;  /* 0x0002200e58917981 */ /* 0x000164000c1e1920 */
.L_x_111:
[----:B------:R-:W-:Y:S05]  /*49f0*/  BSYNC B1 ;  /* 0x0000000000017941 */ /* 0x000fea0003800000 */
.L_x_110:
[----:B-----5:R-:W-:Y:S01]  /*4a00*/  FMUL R5, R145, R102 ;  /* 0x0000006691057220 */ /* 0x020fe20000400000 */
[----:B------:R-:W-:Y:S03]  /*4a10*/  BSSY B1, `(.L_x_112) ;  /* 0x0000006000017945 */ /* 0x000fe60003800000 */
[----:B------:R-:W-:-:S05]  /*4a20*/  FFMA R5, R38, R103, R5 ;  /* 0x0000006726057223 */ /* 0x000fca0000000005 */
[----:B------:R0:W-:Y:S01]  /*4a30*/  @P0 STG.E desc[UR14][R68.64+0x220], R5 ;  /* 0x0002200544000986 */ /* 0x0001e2000c10190e */
[----:B------:R-:W-:-:S13]  /*4a40*/  ISETP.GT.AND P0, PT, R107, 0x88, P4 ;  /* 0x000000886b00780c */ /* 0x000fda0002704270 */
[----:B0-----:R-:W-:Y:S05]  /*4a50*/  @!P0 BRA `(.L_x_113) ;  /* 0x0000000000048947 */ /* 0x001fea0003800000 */
[----:B------:R0:W5:Y:S02]  /*4a60*/  LDG.E.LTC128B R145, desc[UR14][R62.64+0x220] ;  /* 0x0002200e3e917981 */ /* 0x000164000c1e1920 */
.L_x_113:
[----:B------:R-:W-:Y:S05]  /*4a70*/  BSYNC B1 ;  /* 0x0000000000017941 */ /* 0x000fea0003800000 */
.L_x_112:
        /* <DEDUP_REMOVED lines=8> */
.L_x_115:
[----:B------:R-:W-:Y:S05]  /*4b00*/  BSYNC B1 ;  /* 0x0000000000017941 */ /* 0x000fea0003800000 */
.L_x_114:
        /* <DEDUP_REMOVED lines=8> */
.L_x_117:
[----:B------:R-:W-:Y:S05]  /*4b90*/  BSYNC B1 ;  /* 0x0000000000017941 */ /* 0x000fea0003800000 */
.L_x_116:
[----:B-----5:R-:W-:Y:S01]  /*4ba0*/  FMUL R6, R145, R102 ;  /* 0x0000006691067220 */ /* 0x020fe20000400000 */
[----:B------:R-:W-:Y:S03]  /*4bb0*/  BSSY B1, `(.L_x_118) ;  /* 0x0000006000017945 */ /* 0x000fe60003800000 */
[----:B------:R-:W-:-:S05]  /*4bc0*/  FFMA R41, R41, R103, R6 ;  /* 0x0000006729297223 */ /* 0x000fca0000000006 */
[----:B------:R0:W-:Y:S01]  /*4bd0*/  @P0 STG.E desc[UR14][R130.64+0x200], R41 ;  /* 0x0002002982000986 */ /* 0x0001e2000c10190e */
[----:B------:R-:W-:-:S13]  /*4be0*/  ISETP.GT.AND P0, PT, R107, 0x88, P5 ;  /* 0x000000886b00780c */ /* 0x000fda0002f04270 */
[----:B0-----:R-:W-:Y:S05]  /*4bf0*/  @!P0 BRA `(.L_x_119) ;  /* 0x0000000000048947 */ /* 0x001fea0003800000 */
[----:B------:R0:W5:Y:S02]  /*4c00*/  LDG.E.LTC128B R145, desc[UR14][R92.64+0x220] ;  /* 0x0002200e5c917981 */ /* 0x000164000c1e1920 */
.L_x_119:
[----:B------:R-:W-:Y:S05]  /*4c10*/  BSYNC B1 ;  /* 0x0000000000017941 */ /* 0x000fea0003800000 */
.L_x_118:
[----:B-----5:R-:W-:Y:S01]  /*4c20*/  FMUL R5, R145, R102 ;  /* 0x0000006691057220 */ /* 0x020fe20000400000 */
[----:B------:R-:W-:Y:S03]  /*4c30*/  BSSY B1, `(.L_x_120) ;  /* 0x0000006000017945 */ /* 0x000fe60003800000 */
[----:B------:R-:W-:-:S05]  /*4c40*/  FFMA R5, R42, R103, R5 ;  /* 0x000000672a057223 */ /* 0x000fca0000000005 */
[----:B------:R0:W-:Y:S01]  /*4c50*/  @P0 STG.E desc[UR14][R72.64+0x220], R5 ;  /* 0x0002200548000986 */ /* 0x0001e2000c10190e */
[----:B------:R-:W-:-:S13]  /*4c60*/  ISETP.GT.AND P0, PT, R107, 0x88, P4 ;  /* 0x000000886b00780c */ /* 0x000fda0002704270 */
[----:B0-----:R-:W-:Y:S05]  /*4c70*/  @!P0 BRA `(.L_x_121) ;  /* 0x0000000000048947 */ /* 0x001fea0003800000 */
[----:B------:R0:W5:Y:S02]  /*4c80*/  LDG.E.LTC128B R145, desc[UR14][R90.64+0x220] ;  /* 0x0002200e5a917981 */ /* 0x000164000c1e1920 */
.L_x_121:
[----:B------:R-:W-:Y:S05]  /*4c90*/  BSYNC B1 ;  /* 0x0000000000017941 */ /* 0x000fea0003800000 */
.L_x_120:
        /* <DEDUP_REMOVED lines=8> */
.L_x_123:
[----:B------:R-:W-:Y:S05]  /*4d20*/  BSYNC B1 ;  /* 0x0000000000017941 */ /* 0x000fea0003800000 */
.L_x_122:
        /* <DEDUP_REMOVED lines=8> */
.L_x_125:
[----:B------:R-:W-:Y:S05]  /*4db0*/  BSYNC B1 ;  /* 0x0000000000017941 */ /* 0x000fea0003800000 */
.L_x_124:
[----:B-----5:R-:W-:Y:S01]  /*4dc0*/  FMUL R6, R145, R102 ;  /* 0x0000006691067220 */ /* 0x020fe20000400000 */
[----:B------:R-:W-:Y:S03]  /*4dd0*/  BSSY B1, `(.L_x_126) ;  /* 0x0000006000017945 */ /* 0x000fe60003800000 */
[----:B------:R-:W-:-:S05]  /*4de0*/  FFMA R45, R45, R103, R6 ;  /* 0x000000672d2d7223 */ /* 0x000fca0000000006 */
[----:B------:R0:W-:Y:S01]  /*4df0*/  @P0 STG.E desc[UR14][R134.64+0x200], R45 ;  /* 0x0002002d86000986 */ /* 0x0001e2000c10190e */
[----:B------:R-:W-:-:S13]  /*4e00*/  ISETP.GT.AND P0, PT, R107, 0x88, P5 ;  /* 0x000000886b00780c */ /* 0x000fda0002f04270 */
[----:B0-----:R-:W-:Y:S05]  /*4e10*/  @!P0 BRA `(.L_x_127) ;  /* 0x0000000000048947 */ /* 0x001fea0003800000 */
[----:B------:R0:W5:Y:S02]  /*4e20*/  LDG.E.LTC128B R145, desc[UR14][R96.64+0x220] ;  /* 0x0002200e60917981 */ /* 0x000164000c1e1920 */
.L_x_127:
[----:B------:R-:W-:Y:S05]  /*4e30*/  BSYNC B1 ;  /* 0x0000000000017941 */ /* 0x000fea0003800000 */
.L_x_126:
[----:B-----5:R-:W-:Y:S01]  /*4e40*/  FMUL R5, R145, R102 ;  /* 0x0000006691057220 */ /* 0x020fe20000400000 */
[----:B------:R-:W-:Y:S01]  /*4e50*/  ISETP.GT.AND P4, PT, R107, 0x88, P4 ;  /* 0x000000886b00780c */ /* 0x000fe20002784270 */
[----:B------:R-:W-:Y:S02]  /*4e60*/  BSSY B1, `(.L_x_128) ;  /* 0x0000005000017945 */ /* 0x000fe40003800000 */
[----:B------:R-:W-:-:S05]  /*4e70*/  FFMA R5, R46, R103, R5 ;  /* 0x000000672e057223 */ /* 0x000fca0000000005 */
[----:B------:R0:W-:Y:S05]  /*4e80*/  @P0 STG.E desc[UR14][R76.64+0x220], R5 ;  /* 0x000220054c000986 */ /* 0x0001ea000c10190e */
[----:B------:R-:W-:Y:S05]  /*4e90*/  @!P4 BRA `(.L_x_129) ;  /* 0x000000000004c947 */ /* 0x000fea0003800000 */
[----:B------:R0:W5:Y:S02]  /*4ea0*/  LDG.E.LTC128B R145, desc[UR14][R94.64+0x220] ;  /* 0x0002200e5e917981 */ /* 0x000164000c1e1920 */
.L_x_129:
[----:B------:R-:W-:Y:S05]  /*4eb0*/  BSYNC B1 ;  /* 0x0000000000017941 */ /* 0x000fea0003800000 */
.L_x_128:
[----:B-----5:R-:W-:Y:S01]  /*4ec0*/  FMUL R6, R145, R102 ;  /* 0x0000006691067220 */ /* 0x020fe20000400000 */
[----:B------:R-:W-:Y:S01]  /*4ed0*/  ISETP.GT.AND P0, PT, R107, 0x80, P6 ;  /* 0x000000806b00780c */ /* 0x000fe20003704270 */
[----:B------:R-:W-:Y:S02]  /*4ee0*/  BSSY B1, `(.L_x_130) ;  /* 0x0000005000017945 */ /* 0x000fe40003800000 */
[----:B------:R-:W-:-:S05]  /*4ef0*/  FFMA R47, R47, R103, R6 ;  /* 0x000000672f2f7223 */ /* 0x000fca0000000006 */
[----:B------:R0:W-:Y:S05]  /*4f00*/  @P4 STG.E desc[UR14][R136.64+0x220], R47 ;  /* 0x0002202f88004986 */ /* 0x0001ea000c10190e */
[----:B------:R-:W-:Y:S05]  /*4f10*/  @!P0 BRA `(.L_x_131) ;  /* 0x0000000000048947 */ /* 0x000fea0003800000 */
[----:B------:R0:W5:Y:S02]  /*4f20*/  LDG.E.LTC128B R145, desc[UR14][R100.64+0x200] ;  /* 0x0002000e64917981 */ /* 0x000164000c1e1920 */
.L_x_131:
[----:B------:R-:W-:Y:S05]  /*4f30*/  BSYNC B1 ;  /* 0x0000000000017941 */ /* 0x000fea0003800000 */
.L_x_130:
[----:B0----5:R-:W-:Y:S01]  /*4f40*/  FMUL R5, R145, R102 ;  /* 0x0000006691057220 */ /* 0x021fe20000400000 */
[----:B------:R-:W-:Y:S01]  /*4f50*/  ISETP.GT.AND P4, PT, R107, 0x80, P3 ;  /* 0x000000806b00780c */ /* 0x000fe20001f84270 */
[----:B------:R-:W-:Y:S02]  /*4f60*/  BSSY B1, `(.L_x_132) ;  /* 0x0000005000017945 */ /* 0x000fe40003800000 */
[----:B------:R-:W-:-:S05]  /*4f70*/  FFMA R5, R48, R103, R5 ;  /* 0x0000006730057223 */ /* 0x000fca0000000005 */
[----:B------:R0:W-:Y:S05]  /*4f80*/  @P0 STG.E desc[UR14][R78.64+0x200], R5 ;  /* 0x000200054e000986 */ /* 0x0001ea000c10190e */
[----:B------:R-:W-:Y:S05]  /*4f90*/  @!P4 BRA `(.L_x_133) ;  /* 0x000000000004c947 */ /* 0x000fea0003800000 */
[----:B------:R0:W5:Y:S02]  /*4fa0*/  LDG.E.LTC128B R145, desc[UR14][R98.64+0x200] ;  /* 0x0002000e62917981 */ /* 0x000164000c1e1920 */
.L_x_133:
[----:B------:R-:W-:Y:S05]  /*4fb0*/  BSYNC B1 ;  /* 0x0000000000017941 */ /* 0x000fea0003800000 */
.L_x_132:
[----:B-----5:R-:W-:Y:S01]  /*4fc0*/  FMUL R6, R145, R102 ;  /* 0x0000006691067220 */ /* 0x020fe20000400000 */
[----:B------:R-:W-:Y:S01]  /*4fd0*/  ISETP.GT.AND P0, PT, R107, 0x88, P6 ;  /* 0x000000886b00780c */ /* 0x000fe20003704270 */
[----:B------:R-:W-:Y:S02]  /*4fe0*/  BSSY B1, `(.L_x_134) ;  /* 0x0000005000017945 */ /* 0x000fe40003800000 */
[----:B------:R-:W-:-:S05]  /*4ff0*/  FFMA R49, R49, R103, R6 ;  /* 0x0000006731317223 */ /* 0x000fca0000000006 */
[----:B------:R0:W-:Y:S05]  /*5000*/  @P4 STG.E desc[UR14][R140.64+0x200], R49 ;  /* 0x000200318c004986 */ /* 0x0001ea000c10190e */
[----:B------:R-:W-:Y:S05]  /*5010*/  @!P0 BRA `(.L_x_135) ;  /* 0x0000000000048947 */ /* 0x000fea0003800000 */
[----:B------:R0:W5:Y:S02]  /*5020*/  LDG.E.LTC128B R145, desc[UR14][R100.64+0x220] ;  /* 0x0002200e64917981 */ /* 0x000164000c1e1920 */
.L_x_135:
[----:B------:R-:W-:Y:S05]  /*5030*/  BSYNC B1 ;  /* 0x0000000000017941 */ /* 0x000fea0003800000 */
.L_x_134:
[----:B0----5:R-:W-:Y:S01]  /*5040*/  FMUL R5, R145, R102 ;  /* 0x0000006691057220 */ /* 0x021fe20000400000 */
[----:B------:R-:W-:Y:S01]  /*5050*/  ISETP.GT.AND P3, PT, R107, 0x88, P3 ;  /* 0x000000886b00780c */ /* 0x000fe20001f64270 */
[----:B------:R-:W-:Y:S02]  /*5060*/  BSSY B1, `(.L_x_136) ;  /* 0x0000005000017945 */ /* 0x000fe40003800000 */
[----:B------:R-:W-:-:S05]  /*5070*/  FFMA R5, R50, R103, R5 ;  /* 0x0000006732057223 */ /* 0x000fca0000000005 */
[----:B------:R0:W-:Y:S05]  /*5080*/  @P0 STG.E desc[UR14][R80.64+0x220], R5 ;  /* 0x0002200550000986 */ /* 0x0001ea000c10190e */
[----:B------:R-:W-:Y:S05]  /*5090*/  @!P3 BRA `(.L_x_137) ;  /* 0x000000000004b947 */ /* 0x000fea0003800000 */
[----:B------:R0:W5:Y:S02]  /*50a0*/  LDG.E.LTC128B R145, desc[UR14][R98.64+0x220] ;  /* 0x0002200e62917981 */ /* 0x000164000c1e1920 */
.L_x_137:
[----:B------:R-:W-:Y:S05]  /*50b0*/  BSYNC B1 ;  /* 0x0000000000017941 */ /* 0x000fea0003800000 */
.L_x_136:
[----:B-----5:R-:W-:Y:S01]  /*50c0*/  FMUL R6, R145, R102 ;  /* 0x0000006691067220 */ /* 0x020fe20000400000 */
[----:B------:R-:W-:Y:S01]  /*50d0*/  ISETP.GT.AND P0, PT, R107, 0x80, P2 ;  /* 0x000000806b00780c */ /* 0x000fe20001704270 */
[----:B------:R-:W-:Y:S02]  /*50e0*/  BSSY B1, `(.L_x_138) ;  /* 0x0000005000017945 */ /* 0x000fe40003800000 */
[----:B------:R-:W-:-:S05]  /*50f0*/  FFMA R51, R51, R103, R6 ;  /* 0x0000006733337223 */ /* 0x000fca0000000006 */
[----:B------:R0:W-:Y:S05]  /*5100*/  @P3 STG.E desc[UR14][R142.64+0x220], R51 ;  /* 0x000220338e003986 */ /* 0x0001ea000c10190e */
[----:B------:R-:W-:Y:S05]  /*5110*/  @!P0 BRA `(.L_x_139) ;  /* 0x0000000000048947 */ /* 0x000fea0003800000 */
[----:B------:R0:W5:Y:S02]  /*5120*/  LDG.E.LTC128B R145, desc[UR14][R120.64+0x200] ;  /* 0x0002000e78917981 */ /* 0x000164000c1e1920 */
.L_x_139:
[----:B------:R-:W-:Y:S05]  /*5130*/  BSYNC B1 ;  /* 0x0000000000017941 */ /* 0x000fea0003800000 */
.L_x_138:
[----:B0----5:R-:W-:Y:S01]  /*5140*/  FMUL R5, R145, R102 ;  /* 0x0000006691057220 */ /* 0x021fe20000400000 */
[----:B------:R-:W-:Y:S01]  /*5150*/  ISETP.GT.AND P3, PT, R107, 0x80, P1 ;  /* 0x000000806b00780c */ /* 0x000fe20000f64270 */
[----:B------:R-:W-:Y:S02]  /*5160*/  BSSY B1, `(.L_x_140) ;  /* 0x0000005000017945 */ /* 0x000fe40003800000 */
[----:B------:R-:W-:-:S05]  /*5170*/  FFMA R5, R52, R103, R5 ;  /* 0x0000006734057223 */ /* 0x000fca0000000005 */
[----:B------:R0:W-:Y:S05]  /*5180*/  @P0 STG.E desc[UR14][R82.64+0x200], R5 ;  /* 0x0002000552000986 */ /* 0x0001ea000c10190e */
[----:B------:R-:W-:Y:S05]  /*5190*/  @!P3 BRA `(.L_x_141) ;  /* 0x000000000004b947 */ /* 0x000fea0003800000 */
[----:B------:R0:W5:Y:S02]  /*51a0*/  LDG.E.LTC128B R145, desc[UR14][R122.64+0x200] ;  /* 0x0002000e7a917981 */ /* 0x000164000c1e1920 */
.L_x_141:
[----:B------:R-:W-:Y:S05]  /*51b0*/  BSYNC B1 ;  /* 0x0000000000017941 */ /* 0x000fea0003800000 */
.L_x_140:
[----:B-----5:R-:W-:Y:S01]  /*51c0*/  FMUL R6, R145, R102 ;  /* 0x0000006691067220 */ /* 0x020fe20000400000 */
[----:B------:R-:W-:Y:S01]  /*51d0*/  ISETP.GT.AND P2, PT, R107, 0x88, P2 ;  /* 0x000000886b00780c */ /* 0x000fe20001744270 */
[----:B------:R-:W-:Y:S02]  /*51e0*/  BSSY B1, `(.L_x_142) ;  /* 0x0000005000017945 */ /* 0x000fe40003800000 */
[----:B------:R-:W-:-:S05]  /*51f0*/  FFMA R53, R53, R103, R6 ;  /* 0x0000006735357223 */ /* 0x000fca0000000006 */
[----:B------:R0:W-:Y:S05]  /*5200*/  @P3 STG.E desc[UR14][R124.64+0x200], R53 ;  /* 0x000200357c003986 */ /* 0x0001ea000c10190e */
[----:B------:R-:W-:Y:S05]  /*5210*/  @!P2 BRA `(.L_x_143) ;  /* 0x000000000004a947 */ /* 0x000fea0003800000 */
[----:B------:R0:W5:Y:S02]  /*5220*/  LDG.E.LTC128B R145, desc[UR14][R120.64+0x220] ;  /* 0x0002200e78917981 */ /* 0x000164000c1e1920 */
.L_x_143:
[----:B------:R-:W-:Y:S05]  /*5230*/  BSYNC B1 ;  /* 0x0000000000017941 */ /* 0x000fea0003800000 */
.L_x_142:
[----:B0----5:R-:W-:Y:S01]  /*5240*/  FMUL R5, R145, R102 ;  /* 0x0000006691057220 */ /* 0x021fe20000400000 */
[----:B------:R-:W-:Y:S01]  /*5250*/  ISETP.GT.AND P1, PT, R107, 0x88, P1 ;  /* 0x000000886b00780c */ /* 0x000fe20000f24270 */
[----:B------:R-:W-:Y:S02]  /*5260*/  BSSY B1, `(.L_x_144) ;  /* 0x0000005000017945 */ /* 0x000fe40003800000 */
[----:B------:R-:W-:-:S05]  /*5270*/  FFMA R5, R54, R103, R5 ;  /* 0x0000006736057223 */ /* 0x000fca0000000005 */
[----:B------:R0:W-:Y:S05]  /*5280*/  @P2 STG.E desc[UR14][R84.64+0x220], R5 ;  /* 0x0002200554002986 */ /* 0x0001ea000c10190e */
[----:B------:R-:W-:Y:S05]  /*5290*/  @!P1 BRA `(.L_x_145) ;  /* 0x0000000000049947 */ /* 0x000fea0003800000 */
[----:B------:R0:W5:Y:S02]  /*52a0*/  LDG.E.LTC128B R145, desc[UR14][R122.64+0x220] ;  /* 0x0002200e7a917981 */ /* 0x000164000c1e1920 */
.L_x_145:
[----:B------:R-:W-:Y:S05]  /*52b0*/  BSYNC B1 ;  /* 0x0000000000017941 */ /* 0x000fea0003800000 */
.L_x_144:
[----:B-----5:R-:W-:-:S04]  /*52c0*/  FMUL R6, R145, R102 ;  /* 0x0000006691067220 */ /* 0x020fc80000400000 */
[----:B------:R-:W-:Y:S01]  /*52d0*/  FFMA R55, R55, R103, R6 ;  /* 0x0000006737377223 */ /* 0x000fe20000000006 */
[----:B------:R-:W-:Y:S06]  /*52e0*/  @!P1 BRA `(.L_x_146) ;  /* 0x0000001000989947 */ /* 0x000fec0003800000 */
[----:B------:R0:W-:Y:S01]  /*52f0*/  STG.E desc[UR14][R118.64+0x220], R55 ;  /* 0x0002203776007986 */ /* 0x0001e2000c10190e */
[----:B------:R-:W-:Y:S05]  /*5300*/  BRA `(.L_x_146) ;  /* 0x0000001000907947 */ /* 0x000fea0003800000 */
.L_x_23:
[----:B------:R-:W-:Y:S01]  /*5310*/  ISETP.GT.AND P6, PT, R118, 0x1, PT ;  /* 0x000000017600780c */ /* 0x000fe20003fc4270 */
[----:B------:R-:W-:Y:S01]  /*5320*/  ULDC.64 UR8, c[0x0][0x6c0] ;  /* 0x0001b00000087ab9 */ /* 0x000fe20000000a00 */
[-C--:B--2---:R-:W-:Y:S01]  /*5330*/  FMUL R5, R56, R103.reuse ;  /* 0x0000006738057220 */ /* 0x084fe20000400000 */
[C---:B------:R-:W-:Y:S01]  /*5340*/  LEA R6, P3, R12.reuse, UR8, 0x2 ;  /* 0x000000080c067c11 */ /* 0x040fe2000f8610ff */
[-C--:B------:R-:W-:Y:S01]  /*5350*/  FMUL R57, R57, R103.reuse ;  /* 0x0000006739397220 */ /* 0x080fe20000400000 */
[----:B------:R-:W-:Y:S01]  /*5360*/  ISETP.GT.AND P1, PT, R107, RZ, P6 ;  /* 0x000000ff6b00720c */ /* 0x000fe20003724270 */
[----:B------:R-:W-:Y:S01]  /*5370*/  IMAD R13, R15, 0x1c, RZ ;  /* 0x0000001c0f0d7824 */ /* 0x000fe200078e02ff */
[----:B------:R-:W-:Y:S01]  /*5380*/  LEA.HI.X R7, R12, UR9, R23, 0x2, P3 ;  /* 0x000000090c077c11 */ /* 0x000fe200098f1417 */
[-C--:B------:R-:W-:Y:S01]  /*5390*/  FMUL R11, R58, R103.reuse ;  /* 0x000000673a0b7220 */ /* 0x080fe20000400000 */
[----:B------:R-:W-:Y:S01]  /*53a0*/  LEA R8, P4, R14, R6, 0x2 ;  /* 0x000000060e087211 */ /* 0x000fe200078810ff */
[----:B------:R-:W-:Y:S01]  /*53b0*/  FMUL R59, R59, R103 ;  /* 0x000000673b3b7220 */ /* 0x000fe20000400000 */
[----:B------:R-:W-:Y:S01]  /*53c0*/  ISETP.GT.AND P5, PT, R118, 0x8, PT ;  /* 0x000000087600780c */ /* 0x000fe20003fa4270 */
[----:B------:R0:W-:Y:S01]  /*53d0*/  @P2 STG.E desc[UR14][R6.64], R5 ;  /* 0x0000000506002986 */ /* 0x0001e2000c10190e */
[C---:B------:R-:W-:Y:S01]  /*53e0*/  LEA.HI.X R9, R14.reuse, R7, R15, 0x2, P4 ;  /* 0x000000070e097211 */ /* 0x040fe200020f140f */
[----:B------:R-:W-:Y:S01]  /*53f0*/  USHF.L.U32 UR8, UR6, 0x2, URZ ;  /* 0x0000000206087899 */ /* 0x000fe2000800063f */
[C---:B------:R-:W-:Y:S01]  /*5400*/  ISETP.GT.AND P3, PT, R107.reuse, 0x8, P0 ;  /* 0x000000086b00780c */ /* 0x040fe20000764270 */
[----:B------:R-:W-:Y:S01]  /*5410*/  USHF.L.U64.HI UR7, UR6, 0x2, UR5 ;  /* 0x0000000206077899 */ /* 0x000fe20008010205 */
[C---:B------:R-:W-:Y:S01]  /*5420*/  ISETP.GT.AND P2, PT, R107.reuse, 0x8, P6 ;  /* 0x000000086b00780c */ /* 0x040fe20003744270 */
[----:B------:R1:W-:Y:S01]  /*5430*/  @P1 STG.E desc[UR14][R8.64], R57 ;  /* 0x0000003908001986 */ /* 0x0003e2000c10190e */
[----:B------:R-:W-:Y:S01]  /*5440*/  ISETP.GT.AND P1, PT, R107, RZ, P5 ;  /* 0x000000ff6b00720c */ /* 0x000fe20002f24270 */
[----:B------:R-:W-:Y:S01]  /*5450*/  IMAD.WIDE.U32 R14, R14, 0x1c, R8 ;  /* 0x0000001c0e0e7825 */ /* 0x000fe200078e0008 */
[----:B------:R-:W-:-:S03]  /*5460*/  ISETP.GT.AND P4, PT, R118, 0x9, PT ;  /* 0x000000097600780c */ /* 0x000fc60003f84270 */
[-C--:B------:R-:W-:Y:S01]  /*5470*/  FMUL R63, R63, R103.reuse ;  /* 0x000000673f3f7220 */ /* 0x080fe20000400000 */
[-C--:B------:R-:W-:Y:S01]  /*5480*/  FMUL R65, R65, R103.reuse ;  /* 0x0000006741417220 */ /* 0x080fe20000400000 */
[-C--:B0-----:R-:W-:Y:S01]  /*5490*/  FMUL R5, R60, R103.reuse ;  /* 0x000000673c057220 */ /* 0x081fe20000400000 */
[----:B------:R-:W-:Y:S02]  /*54a0*/  IMAD.IADD R15, R13, 0x1, R15 ;  /* 0x000000010d0f7824 */ /* 0x000fe400078e020f */
[-C--:B------:R-:W-:Y:S01]  /*54b0*/  FMUL R13, R62, R103.reuse ;  /* 0x000000673e0d7220 */ /* 0x080fe20000400000 */
[-C--:B------:R-:W-:Y:S01]  /*54c0*/  FMUL R67, R67, R103.reuse ;  /* 0x0000006743437220 */ /* 0x080fe20000400000 */
[----:B------:R0:W-:Y:S01]  /*54d0*/  @P3 STG.E desc[UR14][R6.64+0x20], R11 ;  /* 0x0000200b06003986 */ /* 0x0001e2000c10190e */
[----:B------:R-:W-:Y:S01]  /*54e0*/  ISETP.GT.AND P3, PT, R118, 0x11, PT ;  /* 0x000000117600780c */ /* 0x000fe20003f64270 */
[-C--:B-1----:R-:W-:Y:S01]  /*54f0*/  FMUL R57, R68, R103.reuse ;  /* 0x0000006744397220 */ /* 0x082fe20000400000 */
[-C--:B------:R-:W-:Y:S01]  /*5500*/  FMUL R69, R69, R103.reuse ;  /* 0x0000006745457220 */ /* 0x080fe20000400000 */
[----:B------:R-:W-:Y:S01]  /*5510*/  @P2 STG.E desc[UR14][R8.64+0x20], R59 ;  /* 0x0000203b08002986 */ /* 0x000fe2000c10190e */
[----:B------:R-:W-:Y:S01]  /*5520*/  ISETP.GT.AND P2, PT, R107, RZ, P4 ;  /* 0x000000ff6b00720c */ /* 0x000fe20002744270 */
[-C--:B------:R-:W-:Y:S01]  /*5530*/  FMUL R71, R71, R103.reuse ;  /* 0x0000006747477220 */ /* 0x080fe20000400000 */
[-C--:B------:R-:W-:Y:S01]  /*5540*/  FMUL R73, R73, R103.reuse ;  /* 0x0000006749497220 */ /* 0x080fe20000400000 */
[----:B------:R1:W-:Y:S01]  /*5550*/  @P1 STG.E desc[UR14][R14.64], R5 ;  /* 0x000000050e001986 */ /* 0x0003e2000c10190e */
[----:B------:R-:W-:Y:S01]  /*5560*/  IADD3 R18, P1, R8, UR8, RZ ;  /* 0x0000000808127c10 */ /* 0x000fe2000ff3e0ff */
[-C--:B------:R-:W-:Y:S01]  /*5570*/  FMUL R75, R75, R103.reuse ;  /* 0x000000674b4b7220 */ /* 0x080fe20000400000 */
[-C--:B------:R-:W-:Y:S01]  /*5580*/  FMUL R77, R77, R103.reuse ;  /* 0x000000674d4d7220 */ /* 0x080fe20000400000 */
[-C--:B0-----:R-:W-:Y:S01]  /*5590*/  FMUL R11, R61, R103.reuse ;  /* 0x000000673d0b7220 */ /* 0x081fe20000400000 */
[----:B------:R-:W-:Y:S01]  /*55a0*/  IADD3.X R19, R9, UR7, RZ, P1, !PT ;  /* 0x0000000709137c10 */ /* 0x000fe20008ffe4ff */
[-C--:B------:R-:W-:Y:S01]  /*55b0*/  FMUL R79, R79, R103.reuse ;  /* 0x000000674f4f7220 */ /* 0x080fe20000400000 */
[----:B------:R-:W-:Y:S01]  /*55c0*/  ISETP.GT.AND P1, PT, R107, 0x8, P5 ;  /* 0x000000086b00780c */ /* 0x000fe20002f24270 */
[-C--:B------:R-:W-:Y:S01]  /*55d0*/  FMUL R97, R80, R103.reuse ;  /* 0x0000006750617220 */ /* 0x080fe20000400000 */
[-C--:B------:R-:W-:Y:S01]  /*55e0*/  FMUL R81, R81, R103.reuse ;  /* 0x0000006751517220 */ /* 0x080fe20000400000 */
[----:B------:R-:W-:Y:S01]  /*55f0*/  @P2 STG.E desc[UR14][R18.64], R11 ;  /* 0x0000000b12002986 */ /* 0x000fe2000c10190e */
[----:B------:R-:W-:Y:S01]  /*5600*/  ISETP.GT.AND P2, PT, R107, 0x8, P4 ;  /* 0x000000086b00780c */ /* 0x000fe20002744270 */
[-C--:B-1----:R-:W-:Y:S01]  /*5610*/  FMUL R5, R64, R103.reuse ;  /* 0x0000006740057220 */ /* 0x082fe20000400000 */
[----:B------:R-:W-:Y:S01]  /*5620*/  ISETP.GT.AND P4, PT, R118, 0x10, PT ;  /* 0x000000107600780c */ /* 0x000fe20003f84270 */
[-C--:B------:R-:W-:Y:S01]  /*5630*/  FMUL R83, R83, R103.reuse ;  /* 0x0000006753537220 */ /* 0x080fe20000400000 */
[-C--:B------:R-:W-:Y:S01]  /*5640*/  FMUL R85, R85, R103.reuse ;  /* 0x0000006755557220 */ /* 0x080fe20000400000 */
[-C--:B------:R-:W-:Y:S01]  /*5650*/  FMUL R87, R87, R103.reuse ;  /* 0x0000006757577220 */ /* 0x080fe20000400000 */
[-C--:B------:R-:W-:Y:S01]  /*5660*/  FMUL R25, R25, R103.reuse ;  /* 0x0000006719197220 */ /* 0x080fe20000400000 */
[-C--:B------:R-:W-:Y:S01]  /*5670*/  FMUL R27, R27, R103.reuse ;  /* 0x000000671b1b7220 */ /* 0x080fe20000400000 */
[-C--:B------:R-:W-:Y:S01]  /*5680*/  FMUL R29, R29, R103.reuse ;  /* 0x000000671d1d7220 */ /* 0x080fe20000400000 */
[----:B------:R-:W-:Y:S01]  /*5690*/  @P1 STG.E desc[UR14][R14.64+0x20], R13 ;  /* 0x0000200d0e001986 */ /* 0x000fe2000c10190e */
[----:B------:R-:W-:Y:S01]  /*56a0*/  IADD3 R60, P1, R14, UR8, RZ ;  /* 0x000000080e3c7c10 */ /* 0x000fe2000ff3e0ff */
[-C--:B------:R-:W-:Y:S01]  /*56b0*/  FMUL R31, R31, R103.reuse ;  /* 0x000000671f1f7220 */ /* 0x080fe20000400000 */
[-C--:B------:R-:W-:Y:S01]  /*56c0*/  FMUL R33, R33, R103.reuse ;  /* 0x0000006721217220 */ /* 0x080fe20000400000 */
[----:B------:R-:W-:Y:S01]  /*56d0*/  @P2 STG.E desc[UR14][R18.64+0x20], R63 ;  /* 0x0000203f12002986 */ /* 0x000fe2000c10190e */
[----:B------:R-:W-:Y:S01]  /*56e0*/  IADD3.X R61, R15, UR7, RZ, P1, !PT ;  /* 0x000000070f3d7c10 */ /* 0x000fe20008ffe4ff */
[-C--:B------:R-:W-:Y:S01]  /*56f0*/  FMUL R35, R35, R103.reuse ;  /* 0x0000006723237220 */ /* 0x080fe20000400000 */
[----:B------:R-:W-:Y:S01]  /*5700*/  ISETP.GT.AND P1, PT, R107, RZ, P4 ;  /* 0x000000ff6b00720c */ /* 0x000fe20002724270 */
[-C--:B------:R-:W-:Y:S01]  /*5710*/  FMUL R37, R37, R103.reuse ;  /* 0x0000006725257220 */ /* 0x080fe20000400000 */
[----:B------:R-:W-:Y:S01]  /*5720*/  ISETP.GT.AND P2, PT, R118, 0x19, PT ;  /* 0x000000197600780c */ /* 0x000fe20003f44270 */
[-C--:B------:R-:W-:Y:S01]  /*5730*/  FMUL R39, R39, R103.reuse ;  /* 0x0000006727277220 */ /* 0x080fe20000400000 */
[-C--:B------:R-:W-:Y:S01]  /*5740*/  FMUL R41, R41, R103.reuse ;  /* 0x0000006729297220 */ /* 0x080fe20000400000 */
[-C--:B------:R-:W-:Y:S01]  /*5750*/  FMUL R43, R43, R103.reuse ;  /* 0x000000672b2b7220 */ /* 0x080fe20000400000 */
[-C--:B------:R-:W-:Y:S01]  /*5760*/  FMUL R45, R45, R103.reuse ;  /* 0x000000672d2d7220 */ /* 0x080fe20000400000 */
[-C--:B------:R-:W-:Y:S01]  /*5770*/  FMUL R47, R47, R103.reuse ;  /* 0x000000672f2f7220 */ /* 0x080fe20000400000 */
[-C--:B------:R-:W-:Y:S01]  /*5780*/  FMUL R49, R49, R103.reuse ;  /* 0x0000006731317220 */ /* 0x080fe20000400000 */
[-C--:B------:R-:W-:Y:S01]  /*5790*/  FMUL R51, R51, R103.reuse ;  /* 0x0000006733337220 */ /* 0x080fe20000400000 */
[-C--:B------:R-:W-:Y:S01]  /*57a0*/  FMUL R53, R53, R103.reuse ;  /* 0x0000006735357220 */ /* 0x080fe20000400000 */
[----:B------:R-:W-:-:S02]  /*57b0*/  FMUL R55, R55, R103 ;  /* 0x0000006737377220 */ /* 0x000fc40000400000 */
[----:B------:R0:W-:Y:S01]  /*57c0*/  @P1 STG.E desc[UR14][R60.64], R5 ;  /* 0x000000053c001986 */ /* 0x0001e2000c10190e */
[----:B------:R-:W-:-:S04]  /*57d0*/  IADD3 R88, P1, R18, UR8, RZ ;  /* 0x0000000812587c10 */ /* 0x000fc8000ff3e0ff */
[----:B------:R-:W-:Y:S02]  /*57e0*/  IADD3.X R89, R19, UR7, RZ, P1, !PT ;  /* 0x0000000713597c10 */ /* 0x000fe40008ffe4ff */
[----:B------:R-:W-:-:S04]  /*57f0*/  IADD3 R22, P1, R88, UR8, RZ ;  /* 0x0000000858167c10 */ /* 0x000fc8000ff3e0ff */
[----:B------:R-:W-:Y:S01]  /*5800*/  IADD3.X R23, R89, UR7, RZ, P1, !PT ;  /* 0x0000000759177c10 */ /* 0x000fe20008ffe4ff */
[----:B0-----:R-:W-:Y:S01]  /*5810*/  FMUL R5, R66, R103 ;  /* 0x0000006742057220 */ /* 0x001fe20000400000 */
[----:B------:R-:W-:-:S04]  /*5820*/  IADD3 R16, P1, R88, UR8, RZ ;  /* 0x0000000858107c10 */ /* 0x000fc8000ff3e0ff */
[----:B------:R-:W-:Y:S02]  /*5830*/  IADD3.X R17, R89, UR7, RZ, P1, !PT ;  /* 0x0000000759117c10 */ /* 0x000fe40008ffe4ff */
[----:B------:R-:W-:-:S04]  /*5840*/  IADD3 R12, P1, R22, UR8, RZ ;  /* 0x00000008160c7c10 */ /* 0x000fc8000ff3e0ff */
[----:B------:R-:W-:Y:S02]  /*5850*/  IADD3.X R13, R23, UR7, RZ, P1, !PT ;  /* 0x00000007170d7c10 */ /* 0x000fe40008ffe4ff */
[----:B------:R-:W-:-:S04]  /*5860*/  IADD3 R10, P1, R16, UR8, RZ ;  /* 0x00000008100a7c10 */ /* 0x000fc8000ff3e0ff */
[----:B------:R-:W-:Y:S02]  /*5870*/  IADD3.X R11, R17, UR7, RZ, P1, !PT ;  /* 0x00000007110b7c10 */ /* 0x000fe40008ffe4ff */
[----:B------:R-:W-:-:S13]  /*5880*/  ISETP.GT.AND P1, PT, R107, RZ, P3 ;  /* 0x000000ff6b00720c */ /* 0x000fda0001f24270 */
[----:B------:R0:W-:Y:S01]  /*5890*/  @P1 STG.E desc[UR14][R88.64], R65 ;  /* 0x0000004158001986 */ /* 0x0001e2000c10190e */
[----:B------:R-:W-:Y:S01]  /*58a0*/  ISETP.GT.AND P1, PT, R107, 0x8, P4 ;  /* 0x000000086b00780c */ /* 0x000fe20002724270 */
[----:B0-----:R-:W-:-:S12]  /*58b0*/  FMUL R65, R72, R103 ;  /* 0x0000006748417220 */ /* 0x001fd80000400000 */
[----:B------:R-:W-:Y:S02]  /*58c0*/  @P1 IMAD.MOV.U32 R20, RZ, RZ, R60 ;  /* 0x000000ffff141224 */ /* 0x000fe400078e003c */
[----:B------:R-:W-:-:S05]  /*58d0*/  @P1 IMAD.MOV.U32 R21, RZ, RZ, R61 ;  /* 0x000000ffff151224 */ /* 0x000fca00078e003d */
[----:B------:R0:W-:Y:S01]  /*58e0*/  @P1 STG.E desc[UR14][R20.64+0x20], R5 ;  /* 0x0000200514001986 */ /* 0x0001e2000c10190e */
[----:B------:R-:W-:Y:S02]  /*58f0*/  ISETP.GT.AND P1, PT, R107, 0x8, P3 ;  /* 0x000000086b00780c */ /* 0x000fe40001f24270 */
[----:B------:R-:W-:Y:S01]  /*5900*/  ISETP.GT.AND P3, PT, R118, 0x18, PT ;  /* 0x000000187600780c */ /* 0x000fe20003f64270 */
[----:B0-----:R-:W-:-:S10]  /*5910*/  FMUL R5, R70, R103 ;  /* 0x0000006746057220 */ /* 0x001fd40000400000 */
[----:B------:R-:W-:Y:S02]  /*5920*/  @P1 IMAD.MOV.U32 R20, RZ, RZ, R88 ;  /* 0x000000ffff141224 */ /* 0x000fe400078e0058 */
[----:B------:R-:W-:-:S05]  /*5930*/  @P1 IMAD.MOV.U32 R21, RZ, RZ, R89 ;  /* 0x000000ffff151224 */ /* 0x000fca00078e0059 */
[----:B------:R0:W-:Y:S01]  /*5940*/  @P1 STG.E desc[UR14][R20.64+0x20], R67 ;  /* 0x0000204314001986 */ /* 0x0001e2000c10190e */
[----:B------:R-:W-:-:S04]  /*5950*/  IADD3 R94, P1, R60, UR8, RZ ;  /* 0x000000083c5e7c10 */ /* 0x000fc8000ff3e0ff */
[----:B------:R-:W-:Y:S02]  /*5960*/  IADD3.X R95, R61, UR7, RZ, P1, !PT ;  /* 0x000000073d5f7c10 */ /* 0x000fe40008ffe4ff */
[----:B------:R-:W-:-:S13]  /*5970*/  ISETP.GT.AND P1, PT, R107, RZ, P3 ;  /* 0x000000ff6b00720c */ /* 0x000fda0001f24270 */
[----:B------:R-:W-:Y:S01]  /*5980*/  @P1 STG.E desc[UR14][R94.64], R57 ;  /* 0x000000395e001986 */ /* 0x000fe2000c10190e */
[----:B------:R-:W-:-:S13]  /*5990*/  ISETP.GT.AND P1, PT, R107, RZ, P2 ;  /* 0x000000ff6b00720c */ /* 0x000fda0001724270 */
[----:B------:R-:W-:Y:S01]  /*59a0*/  @P1 STG.E desc[UR14][R22.64], R69 ;  /* 0x0000004516001986 */ /* 0x000fe2000c10190e */
[----:B------:R-:W-:-:S04]  /*59b0*/  IADD3 R92, P1, R60, UR8, RZ ;  /* 0x000000083c5c7c10 */ /* 0x000fc8000ff3e0ff */
[----:B------:R-:W-:Y:S02]  /*59c0*/  IADD3.X R93, R61, UR7, RZ, P1, !PT ;  /* 0x000000073d5d7c10 */ /* 0x000fe40008ffe4ff */
[----:B------:R-:W-:-:S04]  /*59d0*/  IADD3 R58, P1, R12, UR8, RZ ;  /* 0x000000080c3a7c10 */ /* 0x000fc8000ff3e0ff */
[----:B------:R-:W-:Y:S02]  /*59e0*/  IADD3.X R59, R13, UR7, RZ, P1, !PT ;  /* 0x000000070d3b7c10 */ /* 0x000fe40008ffe4ff */
[----:B0-----:R-:W-:-:S04]  /*59f0*/  IADD3 R20, P1, R10, UR8, RZ ;  /* 0x000000080a147c10 */ /* 0x001fc8000ff3e0ff */
[----:B------:R-:W-:Y:S02]  /*5a00*/  IADD3.X R21, R11, UR7, RZ, P1, !PT ;  /* 0x000000070b157c10 */ /* 0x000fe40008ffe4ff */
[----:B------:R-:W-:Y:S02]  /*5a10*/  ISETP.GT.AND P1, PT, R107, 0x8, P3 ;  /* 0x000000086b00780c */ /* 0x000fe40001f24270 */
[----:B------:R-:W-:-:S11]  /*5a20*/  ISETP.GT.AND P3, PT, R118, 0x20, PT ;  /* 0x000000207600780c */ /* 0x000fd60003f64270 */
[----:B------:R0:W-:Y:S01]  /*5a30*/  @P1 STG.E desc[UR14][R92.64+0x20], R5 ;  /* 0x000020055c001986 */ /* 0x0001e2000c10190e */
[----:B------:R-:W-:Y:S02]  /*5a40*/  ISETP.GT.AND P1, PT, R107, 0x8, P2 ;  /* 0x000000086b00780c */ /* 0x000fe40001724270 */
[----:B------:R-:W-:Y:S01]  /*5a50*/  ISETP.GT.AND P2, PT, R118, 0x21, PT ;  /* 0x000000217600780c */ /* 0x000fe20003f44270 */
[----:B0-----:R-:W-:-:S10]  /*5a60*/  FMUL R5, R74, R103 ;  /* 0x000000674a057220 */ /* 0x001fd40000400000 */
[----:B------:R-:W-:Y:S01]  /*5a70*/  @P1 STG.E desc[UR14][R16.64+0x20], R71 ;  /* 0x0000204710001986 */ /* 0x000fe2000c10190e */
[----:B------:R-:W-:-:S04]  /*5a80*/  IADD3 R90, P1, R94, UR8, RZ ;  /* 0x000000085e5a7c10 */ /* 0x000fc8000ff3e0ff */
[----:B------:R-:W-:Y:S02]  /*5a90*/  IADD3.X R91, R95, UR7, RZ, P1, !PT ;  /* 0x000000075f5b7c10 */ /* 0x000fe40008ffe4ff */
[----:B------:R-:W-:-:S13]  /*5aa0*/  ISETP.GT.AND P1, PT, R107, RZ, P3 ;  /* 0x000000ff6b00720c */ /* 0x000fda0001f24270 */
[----:B------:R-:W-:Y:S01]  /*5ab0*/  @P1 STG.E desc[UR14][R90.64], R65 ;  /* 0x000000415a001986 */ /* 0x000fe2000c10190e */
[----:B------:R-:W-:-:S13]  /*5ac0*/  ISETP.GT.AND P1, PT, R107, RZ, P2 ;  /* 0x000000ff6b00720c */ /* 0x000fda0001724270 */
        /* <DEDUP_REMOVED lines=8> */
[----:B------:R-:W-:-:S13]  /*5b50*/  ISETP.GT.AND P1, PT, R107, 0x8, P3 ;  /* 0x000000086b00780c */ /* 0x000fda0001f24270 */
[----:B------:R0:W-:Y:S01]  /*5b60*/  @P1 STG.E desc[UR14][R66.64+0x20], R5 ;  /* 0x0000200542001986 */ /* 0x0001e2000c10190e */
[----:B------:R-:W-:Y:S01]  /*5b70*/  ISETP.GT.AND P1, PT, R107, 0x8, P2 ;  /* 0x000000086b00780c */ /* 0x000fe20001724270 */
[----:B0-----:R-:W-:-:S12]  /*5b80*/  FMUL R5, R78, R103 ;  /* 0x000000674e057220 */ /* 0x001fd80000400000 */
[----:B------:R-:W-:Y:S01]  /*5b90*/  @P1 STG.E desc[UR14][R10.64+0x20], R75 ;  /* 0x0000204b0a001986 */ /* 0x000fe2000c10190e */
[----:B------:R-:W-:-:S04]  /*5ba0*/  IADD3 R68, P1, R90, UR8, RZ ;  /* 0x000000085a447c10 */ /* 0x000fc8000ff3e0ff */
[----:B------:R-:W-:Y:S02]  /*5bb0*/  IADD3.X R69, R91, UR7, RZ, P1, !PT ;  /* 0x000000075b457c10 */ /* 0x000fe40008ffe4ff */
[----:B------:R-:W-:-:S04]  /*5bc0*/  ISETP.GT.AND P1, PT, R118, 0x28, PT ;  /* 0x000000287600780c */ /* 0x000fc80003f24270 */
[----:B------:R-:W-:Y:S02]  /*5bd0*/  ISETP.GT.AND P2, PT, R107, RZ, P1 ;  /* 0x000000ff6b00720c */ /* 0x000fe40000f44270 */
[----:B------:R-:W-:-:S11]  /*5be0*/  P2R R98, PR, RZ, 0x2 ;  /* 0x00000002ff627803 */ /* 0x000fd60000000000 */
[----:B------:R-:W-:Y:S01]  /*5bf0*/  @P2 STG.E desc[UR14][R68.64], R73 ;  /* 0x0000004944002986 */ /* 0x000fe2000c10190e */
[----:B------:R-:W-:-:S04]  /*5c00*/  ISETP.GT.AND P2, PT, R118, 0x29, PT ;  /* 0x000000297600780c */ /* 0x000fc80003f44270 */
[----:B------:R-:W-:Y:S02]  /*5c10*/  ISETP.GT.AND P3, PT, R107, RZ, P2 ;  /* 0x000000ff6b00720c */ /* 0x000fe40001764270 */
[----:B------:R-:W-:-:S11]  /*5c20*/  P2R R96, PR, RZ, 0x4 ;  /* 0x00000004ff607803 */ /* 0x000fd60000000000 */
[----:B------:R-:W-:Y:S01]  /*5c30*/  @P3 STG.E desc[UR14][R58.64], R77 ;  /* 0x0000004d3a003986 */ /* 0x000fe2000c10190e */
[----:B------:R-:W-:-:S04]  /*5c40*/  IADD3 R70, P3, R66, UR8, RZ ;  /* 0x0000000842467c10 */ /* 0x000fc8000ff7e0ff */
[----:B------:R-:W-:Y:S02]  /*5c50*/  IADD3.X R71, R67, UR7, RZ, P3, !PT ;  /* 0x0000000743477c10 */ /* 0x000fe40009ffe4ff */
[----:B------:R-:W-:-:S04]  /*5c60*/  IADD3 R64, P3, R62, UR8, RZ ;  /* 0x000000083e407c10 */ /* 0x000fc8000ff7e0ff */
[----:B------:R-:W-:Y:S02]  /*5c70*/  IADD3.X R65, R63, UR7, RZ, P3, !PT ;  /* 0x000000073f417c10 */ /* 0x000fe40009ffe4ff */
[----:B------:R-:W-:-:S13]  /*5c80*/  ISETP.GT.AND P3, PT, R107, 0x8, P1 ;  /* 0x000000086b00780c */ /* 0x000fda0000f64270 */
[----:B------:R0:W-:Y:S01]  /*5c90*/  @P3 STG.E desc[UR14][R70.64+0x20], R5 ;  /* 0x0000200546003986 */ /* 0x0001e2000c10190e */
[C---:B------:R-:W-:Y:S02]  /*5ca0*/  ISETP.GT.AND P3, PT, R107.reuse, 0x8, P2 ;  /* 0x000000086b00780c */ /* 0x040fe40001764270 */
[C---:B------:R-:W-:Y:S02]  /*5cb0*/  ISETP.GT.AND P2, PT, R107.reuse, 0x80, P0 ;  /* 0x000000806b00780c */ /* 0x040fe40000744270 */
[----:B------:R-:W-:Y:S01]  /*5cc0*/  ISETP.GT.AND P0, PT, R107, 0x88, P0 ;  /* 0x000000886b00780c */ /* 0x000fe20000704270 */
[----:B0-----:R-:W-:-:S08]  /*5cd0*/  FMUL R5, R82, R103 ;  /* 0x0000006752057220 */ /* 0x001fd00000400000 */
[----:B------:R-:W-:Y:S01]  /*5ce0*/  @P3 STG.E desc[UR14][R20.64+0x20], R79 ;  /* 0x0000204f14003986 */ /* 0x000fe2000c10190e */
[----:B------:R-:W-:-:S04]  /*5cf0*/  IADD3 R74, P3, R68, UR8, RZ ;  /* 0x00000008444a7c10 */ /* 0x000fc8000ff7e0ff */
[----:B------:R-:W-:Y:S02]  /*5d00*/  IADD3.X R75, R69, UR7, RZ, P3, !PT ;  /* 0x00000007454b7c10 */ /* 0x000fe40009ffe4ff */
[----:B------:R-:W-:-:S04]  /*5d10*/  ISETP.GT.AND P3, PT, R118, 0x30, PT ;  /* 0x000000307600780c */ /* 0x000fc80003f64270 */
[----:B------:R-:W-:-:S13]  /*5d20*/  ISETP.GT.AND P4, PT, R107, RZ, P3 ;  /* 0x000000ff6b00720c */ /* 0x000fda0001f84270 */
[----:B------:R0:W-:Y:S01]  /*5d30*/  @P4 STG.E desc[UR14][R74.64], R97 ;  /* 0x000000614a004986 */ /* 0x0001e2000c10190e */
[----:B------:R-:W-:-:S04]  /*5d40*/  ISETP.GT.AND P4, PT, R118, 0x31, PT ;  /* 0x000000317600780c */ /* 0x000fc80003f84270 */
[----:B------:R-:W-:Y:S01]  /*5d50*/  ISETP.GT.AND P5, PT, R107, RZ, P4 ;  /* 0x000000ff6b00720c */ /* 0x000fe200027a4270 */
[----:B0-----:R-:W-:-:S12]  /*5d60*/  FMUL R97, R84, R103 ;  /* 0x0000006754617220 */ /* 0x001fd80000400000 */
[----:B------:R-:W-:Y:S01]  /*5d70*/  @P5 STG.E desc[UR14][R62.64], R81 ;  /* 0x000000513e005986 */ /* 0x000fe2000c10190e */
[----:B------:R-:W-:-:S04]  /*5d80*/  IADD3 R76, P5, R70, UR8, RZ ;  /* 0x00000008464c7c10 */ /* 0x000fc8000ffbe0ff */
[----:B------:R-:W-:Y:S02]  /*5d90*/  IADD3.X R77, R71, UR7, RZ, P5, !PT ;  /* 0x00000007474d7c10 */ /* 0x000fe4000affe4ff */
[----:B------:R-:W-:-:S13]  /*5da0*/  ISETP.GT.AND P5, PT, R107, 0x8, P3 ;  /* 0x000000086b00780c */ /* 0x000fda0001fa4270 */
[----:B------:R0:W-:Y:S01]  /*5db0*/  @P5 STG.E desc[UR14][R76.64+0x20], R5 ;  /* 0x000020054c005986 */ /* 0x0001e2000c10190e */
[----:B------:R-:W-:-:S04]  /*5dc0*/  IADD3 R72, P5, R74, UR8, RZ ;  /* 0x000000084a487c10 */ /* 0x000fc8000ffbe0ff */
[----:B------:R-:W-:Y:S02]  /*5dd0*/  IADD3.X R73, R75, UR7, RZ, P5, !PT ;  /* 0x000000074b497c10 */ /* 0x000fe4000affe4ff */
[----:B------:R-:W-:Y:S01]  /*5de0*/  ISETP.GT.AND P5, PT, R107, 0x8, P4 ;  /* 0x000000086b00780c */ /* 0x000fe200027a4270 */
[----:B0-----:R-:W-:-:S12]  /*5df0*/  FMUL R5, R86, R103 ;  /* 0x0000006756057220 */ /* 0x001fd80000400000 */
[----:B------:R0:W-:Y:S01]  /*5e00*/  @P5 STG.E desc[UR14][R56.64+0x20], R83 ;  /* 0x0000205338005986 */ /* 0x0001e2000c10190e */
[----:B------:R-:W-:-:S04]  /*5e10*/  IADD3 R78, P5, R56, UR8, RZ ;  /* 0x00000008384e7c10 */ /* 0x000fc8000ffbe0ff */
[----:B------:R-:W-:Y:S02]  /*5e20*/  IADD3.X R79, R57, UR7, RZ, P5, !PT ;  /* 0x00000007394f7c10 */ /* 0x000fe4000affe4ff */
[----:B------:R-:W-:-:S04]  /*5e30*/  ISETP.GT.AND P5, PT, R118, 0x38, PT ;  /* 0x000000387600780c */ /* 0x000fc80003fa4270 */
[----:B------:R-:W-:Y:S01]  /*5e40*/  ISETP.GT.AND P6, PT, R107, RZ, P5 ;  /* 0x000000ff6b00720c */ /* 0x000fe20002fc4270 */
[----:B0-----:R-:W-:-:S12]  /*5e50*/  FMUL R83, R24, R103 ;  /* 0x0000006718537220 */ /* 0x001fd80000400000 */
[----:B------:R-:W-:Y:S01]  /*5e60*/  @P6 STG.E desc[UR14][R72.64], R97 ;  /* 0x0000006148006986 */ /* 0x000fe2000c10190e */
[----:B------:R-:W-:-:S04]  /*5e70*/  IADD3 R80, P6, R76, UR8, RZ ;  /* 0x000000084c507c10 */ /* 0x000fc8000ffde0ff */
[----:B------:R-:W-:Y:S02]  /*5e80*/  IADD3.X R81, R77, UR7, RZ, P6, !PT ;  /* 0x000000074d517c10 */ /* 0x000fe4000b7fe4ff */
[----:B------:R-:W-:-:S04]  /*5e90*/  ISETP.GT.AND P6, PT, R118, 0x39, PT ;  /* 0x000000397600780c */ /* 0x000fc80003fc4270 */
[----:B------:R-:W-:-:S13]  /*5ea0*/  ISETP.GT.AND P1, PT, R107, RZ, P6 ;  /* 0x000000ff6b00720c */ /* 0x000fda0003724270 */
[----:B------:R0:W-:Y:S01]  /*5eb0*/  @P1 STG.E desc[UR14][R64.64], R85 ;  /* 0x0000005540001986 */ /* 0x0001e2000c10190e */
[----:B------:R-:W-:Y:S01]  /*5ec0*/  ISETP.GT.AND P1, PT, R107, 0x8, P5 ;  /* 0x000000086b00780c */ /* 0x000fe20002f24270 */
[----:B0-----:R-:W-:-:S12]  /*5ed0*/  FMUL R85, R28, R103 ;  /* 0x000000671c557220 */ /* 0x001fd80000400000 */
[----:B------:R0:W-:Y:S01]  /*5ee0*/  @P1 STG.E desc[UR14][R80.64+0x20], R5 ;  /* 0x0000200550001986 */ /* 0x0001e2000c10190e */
[----:B------:R-:W-:Y:S01]  /*5ef0*/  ISETP.GT.AND P1, PT, R107, 0x8, P6 ;  /* 0x000000086b00780c */ /* 0x000fe20003724270 */
[----:B0-----:R-:W-:-:S12]  /*5f00*/  FMUL R5, R26, R103 ;  /* 0x000000671a057220 */ /* 0x001fd80000400000 */
[----:B------:R-:W-:Y:S01]  /*5f10*/  @P1 STG.E desc[UR14][R78.64+0x20], R87 ;  /* 0x000020574e001986 */ /* 0x000fe2000c10190e */
[----:B------:R-:W-:-:S03]  /*5f20*/  ISETP.GT.AND P1, PT, R118, 0x1, PT ;  /* 0x000000017600780c */ /* 0x000fc60003f24270 */
[----:B------:R-:W-:Y:S01]  /*5f30*/  @P2 STG.E desc[UR14][R6.64+0x200], R83 ;  /* 0x0002005306002986 */ /* 0x000fe2000c10190e */
[----:B------:R-:W-:Y:S02]  /*5f40*/  ISETP.GT.AND P1, PT, R107, 0x80, P1 ;  /* 0x000000806b00780c */ /* 0x000fe40000f24270 */
[----:B------:R-:W-:-:S11]  /*5f50*/  ISETP.NE.AND P2, PT, R96, RZ, PT ;  /* 0x000000ff6000720c */ /* 0x000fd60003f45270 */
[----:B------:R-:W-:Y:S01]  /*5f60*/  @P1 STG.E desc[UR14][R8.64+0x200], R25 ;  /* 0x0002001908001986 */ /* 0x000fe2000c10190e */
[----:B------:R-:W-:-:S03]  /*5f70*/  ISETP.NE.AND P1, PT, R98, RZ, PT ;  /* 0x000000ff6200720c */ /* 0x000fc60003f25270 */
[----:B------:R0:W-:Y:S01]  /*5f80*/  @P0 STG.E desc[UR14][R6.64+0x220], R5 ;  /* 0x0002200506000986 */ /* 0x0001e2000c10190e */
[----:B------:R-:W-:-:S04]  /*5f90*/  ISETP.GT.AND P0, PT, R118, 0x1, PT ;  /* 0x000000017600780c */ /* 0x000fc80003f04270 */
[----:B------:R-:W-:Y:S01]  /*5fa0*/  ISETP.GT.AND P0, PT, R107, 0x88, P0 ;  /* 0x000000886b00780c */ /* 0x000fe20000704270 */
[----:B0-----:R-:W-:-:S12]  /*5fb0*/  FMUL R5, R30, R103 ;  /* 0x000000671e057220 */ /* 0x001fd80000400000 */
[----:B------:R0:W-:Y:S01]  /*5fc0*/  @P0 STG.E desc[UR14][R8.64+0x220], R27 ;  /* 0x0002201b08000986 */ /* 0x0001e2000c10190e */
[----:B------:R-:W-:-:S04]  /*5fd0*/  ISETP.GT.AND P0, PT, R118, 0x8, PT ;  /* 0x000000087600780c */ /* 0x000fc80003f04270 */
[----:B------:R-:W-:Y:S01]  /*5fe0*/  ISETP.GT.AND P0, PT, R107, 0x80, P0 ;  /* 0x000000806b00780c */ /* 0x000fe20000704270 */
[----:B0-----:R-:W-:-:S12]  /*5ff0*/  FMUL R9, R32, R103 ;  /* 0x0000006720097220 */ /* 0x001fd80000400000 */
[----:B------:R-:W-:Y:S01]  /*6000*/  @P0 STG.E desc[UR14][R14.64+0x200], R85 ;  /* 0x000200550e000986 */ /* 0x000fe2000c10190e */
[----:B------:R-:W-:-:S04]  /*6010*/  ISETP.GT.AND P0, PT, R118, 0x9, PT ;  /* 0x000000097600780c */ /* 0x000fc80003f04270 */
[----:B------:R-:W-:-:S13]  /*6020*/  ISETP.GT.AND P0, PT, R107, 0x80, P0 ;  /* 0x000000806b00780c */ /* 0x000fda0000704270 */
[----:B------:R-:W-:Y:S01]  /*6030*/  @P0 STG.E desc[UR14][R18.64+0x200], R29 ;  /* 0x0002001d12000986 */ /* 0x000fe2000c10190e */
[----:B------:R-:W-:-:S04]  /*6040*/  ISETP.GT.AND P0, PT, R118, 0x8, PT ;  /* 0x000000087600780c */ /* 0x000fc80003f04270 */
[----:B------:R-:W-:-:S13]  /*6050*/  ISETP.GT.AND P0, PT, R107, 0x88, P0 ;  /* 0x000000886b00780c */ /* 0x000fda0000704270 */
[----:B------:R0:W-:Y:S01]  /*6060*/  @P0 STG.E desc[UR14][R14.64+0x220], R5 ;  /* 0x000220050e000986 */ /* 0x0001e2000c10190e */
[----:B------:R-:W-:-:S04]  /*6070*/  ISETP.GT.AND P0, PT, R118, 0x9, PT ;  /* 0x000000097600780c */ /* 0x000fc80003f04270 */
[----:B------:R-:W-:Y:S01]  /*6080*/  ISETP.GT.AND P0, PT, R107, 0x88, P0 ;  /* 0x000000886b00780c */ /* 0x000fe20000704270 */
[----:B0-----:R-:W-:-:S12]  /*6090*/  FMUL R5, R34, R103 ;  /* 0x0000006722057220 */ /* 0x001fd80000400000 */
[----:B------:R-:W-:Y:S01]  /*60a0*/  @P0 STG.E desc[UR14][R18.64+0x220], R31 ;  /* 0x0002201f12000986 */ /* 0x000fe2000c10190e */
[----:B------:R-:W-:-:S04]  /*60b0*/  ISETP.GT.AND P0, PT, R118, 0x10, PT ;  /* 0x000000107600780c */ /* 0x000fc80003f04270 */
[----:B------:R-:W-:-:S13]  /*60c0*/  ISETP.GT.AND P0, PT, R107, 0x80, P0 ;  /* 0x000000806b00780c */ /* 0x000fda0000704270 */
[----:B------:R-:W-:Y:S02]  /*60d0*/  @P0 IMAD.MOV.U32 R6, RZ, RZ, R60 ;  /* 0x000000ffff060224 */ /* 0x000fe400078e003c */
[----:B------:R-:W-:-:S05]  /*60e0*/  @P0 IMAD.MOV.U32 R7, RZ, RZ, R61 ;  /* 0x000000ffff070224 */ /* 0x000fca00078e003d */
[----:B------:R0:W-:Y:S01]  /*60f0*/  @P0 STG.E desc[UR14][R6.64+0x200], R9 ;  /* 0x0002000906000986 */ /* 0x0001e2000c10190e */
[----:B------:R-:W-:-:S04]  /*6100*/  ISETP.GT.AND P0, PT, R118, 0x11, PT ;  /* 0x000000117600780c */ /* 0x000fc80003f04270 */
[----:B------:R-:W-:Y:S01]  /*6110*/  ISETP.GT.AND P0, PT, R107, 0x80, P0 ;  /* 0x000000806b00780c */ /* 0x000fe20000704270 */
[----:B0-----:R-:W-:-:S12]  /*6120*/  FMUL R9, R36, R103 ;  /* 0x0000006724097220 */ /* 0x001fd80000400000 */
[----:B------:R-:W-:Y:S02]  /*6130*/  @P0 IMAD.MOV.U32 R6, RZ, RZ, R88 ;  /* 0x000000ffff060224 */ /* 0x000fe400078e0058 */
[----:B------:R-:W-:-:S05]  /*6140*/  @P0 IMAD.MOV.U32 R7, RZ, RZ, R89 ;  /* 0x000000ffff070224 */ /* 0x000fca00078e0059 */
        /* <DEDUP_REMOVED lines=37> */
[C---:B------:R-:W-:Y:S02]  /*63a0*/  ISETP.GT.AND P0, PT, R107.reuse, 0x80, P1 ;  /* 0x000000806b00780c */ /* 0x040fe40000f04270 */
[----:B------:R-:W-:-:S11]  /*63b0*/  ISETP.GT.AND P1, PT, R107, 0x88, P1 ;  /* 0x000000886b00780c */ /* 0x000fd60000f24270 */
[----:B------:R0:W-:Y:S01]  /*63c0*/  @P0 STG.E desc[UR14][R68.64+0x200], R7 ;  /* 0x0002000744000986 */ /* 0x0001e2000c10190e */
[C---:B------:R-:W-:Y:S02]  /*63d0*/  ISETP.GT.AND P0, PT, R107.reuse, 0x80, P2 ;  /* 0x000000806b00780c */ /* 0x040fe40001704270 */
[----:B------:R-:W-:Y:S01]  /*63e0*/  ISETP.GT.AND P2, PT, R107, 0x88, P2 ;  /* 0x000000886b00780c */ /* 0x000fe20001744270 */
[----:B0-----:R-:W-:-:S10]  /*63f0*/  FMUL R7, R48, R103 ;  /* 0x0000006730077220 */ /* 0x001fd40000400000 */
[----:B------:R-:W-:Y:S01]  /*6400*/  @P0 STG.E desc[UR14][R58.64+0x200], R45 ;  /* 0x0002002d3a000986 */ /* 0x000fe2000c10190e */
[C---:B------:R-:W-:Y:S02]  /*6410*/  ISETP.GT.AND P0, PT, R107.reuse, 0x80, P3 ;  /* 0x000000806b00780c */ /* 0x040fe40001f04270 */
[C---:B------:R-:W-:Y:S01]  /*6420*/  ISETP.GT.AND P3, PT, R107.reuse, 0x88, P3 ;  /* 0x000000886b00780c */ /* 0x040fe20001f64270 */
[----:B------:R0:W-:Y:S01]  /*6430*/  @P1 STG.E desc[UR14][R70.64+0x220], R5 ;  /* 0x0002200546001986 */ /* 0x0001e2000c10190e */
[C---:B------:R-:W-:Y:S02]  /*6440*/  ISETP.GT.AND P1, PT, R107.reuse, 0x80, P4 ;  /* 0x000000806b00780c */ /* 0x040fe40002724270 */
[C---:B------:R-:W-:Y:S01]  /*6450*/  ISETP.GT.AND P4, PT, R107.reuse, 0x88, P4 ;  /* 0x000000886b00780c */ /* 0x040fe20002784270 */
[----:B------:R-:W-:Y:S06]  /*6460*/  @P2 STG.E desc[UR14][R20.64+0x220], R47 ;  /* 0x0002202f14002986 */ /* 0x000fec000c10190e */
[----:B------:R1:W-:Y:S01]  /*6470*/  @P0 STG.E desc[UR14][R74.64+0x200], R7 ;  /* 0x000200074a000986 */ /* 0x0003e2000c10190e */
[C---:B------:R-:W-:Y:S01]  /*6480*/  ISETP.GT.AND P0, PT, R107.reuse, 0x80, P6 ;  /* 0x000000806b00780c */ /* 0x040fe20003704270 */
[----:B0-----:R-:W-:Y:S01]  /*6490*/  FMUL R5, R50, R103 ;  /* 0x0000006732057220 */ /* 0x001fe20000400000 */
[C---:B------:R-:W-:Y:S01]  /*64a0*/  ISETP.GT.AND P6, PT, R107.reuse, 0x88, P6 ;  /* 0x000000886b00780c */ /* 0x040fe200037c4270 */
[----:B------:R0:W-:Y:S01]  /*64b0*/  @P1 STG.E desc[UR14][R62.64+0x200], R49 ;  /* 0x000200313e001986 */ /* 0x0001e2000c10190e */
[----:B------:R-:W-:-:S02]  /*64c0*/  ISETP.GT.AND P1, PT, R107, 0x80, P5 ;  /* 0x000000806b00780c */ /* 0x000fc40002f24270 */
[----:B------:R-:W-:Y:S01]  /*64d0*/  ISETP.GT.AND P5, PT, R107, 0x88, P5 ;  /* 0x000000886b00780c */ /* 0x000fe20002fa4270 */
[----:B------:R0:W-:Y:S01]  /*64e0*/  @P3 STG.E desc[UR14][R76.64+0x220], R5 ;  /* 0x000220054c003986 */ /* 0x0001e2000c10190e */
[----:B-1----:R-:W-:-:S03]  /*64f0*/  FMUL R7, R52, R103 ;  /* 0x0000006734077220 */ /* 0x002fc60000400000 */
[----:B------:R0:W-:Y:S06]  /*6500*/  @P4 STG.E desc[UR14][R56.64+0x220], R51 ;  /* 0x0002203338004986 */ /* 0x0001ec000c10190e */
[----:B------:R0:W-:Y:S04]  /*6510*/  @P1 STG.E desc[UR14][R72.64+0x200], R7 ;  /* 0x0002000748001986 */ /* 0x0001e8000c10190e */
[----:B------:R0:W-:Y:S04]  /*6520*/  @P0 STG.E desc[UR14][R64.64+0x200], R53 ;  /* 0x0002003540000986 */ /* 0x0001e8000c10190e */
[----:B------:R0:W-:Y:S04]  /*6530*/  @P5 STG.E desc[UR14][R80.64+0x220], R9 ;  /* 0x0002200950005986 */ /* 0x0001e8000c10190e */
[----:B------:R0:W-:Y:S02]  /*6540*/  @P6 STG.E desc[UR14][R78.64+0x220], R55 ;  /* 0x000220374e006986 */ /* 0x0001e4000c10190e */
.L_x_146:
[----:B------:R-:W-:Y:S05]  /*6550*/  BSYNC B0 ;  /* 0x0000000000007941 */ /* 0x000fea0003800000 */
.L_x_22:
[----:B------:R-:W-:Y:S01]  /*6560*/  IADD3 R2, P0, R2, UR30, RZ ;  /* 0x0000001e02027c10 */ /* 0x000fe2000ff1e0ff */
[----:B------:R-:W-:Y:S01]  /*6570*/  ULDC.64 UR8, c[0x0][0x750] ;  /* 0x0001d40000087ab9 */ /* 0x000fe20000000a00 */
[----:B------:R-:W-:Y:S01]  /*6580*/  PRMT R6, RZ, 0x7610, R6 ;  /* 0x00007610ff067816 */ /* 0x000fe20000000006 */
[----:B------:R-:W-:Y:S01]  /*6590*/  IMAD.MOV.U32 R10, RZ, RZ, -0x1 ;  /* 0xffffffffff0a7424 */ /* 0x000fe200078e00ff */
[----:B------:R-:W-:Y:S01]  /*65a0*/  IADD3.X R3, R3, UR4, RZ, P0, !PT ;  /* 0x0000000403037c10 */ /* 0x000fe200087fe4ff */
[----:B0-----:R-:W-:Y:S01]  /*65b0*/  IMAD.MOV.U32 R5, RZ, RZ, -0x1 ;  /* 0xffffffffff057424 */ /* 0x001fe200078e00ff */
[----:B------:R-:W-:-:S04]  /*65c0*/  ISETP.GE.U32.AND P0, PT, R2, UR8, PT ;  /* 0x0000000802007c0c */ /* 0x000fc8000bf06070 */
[----:B------:R-:W-:-:S13]  /*65d0*/  ISETP.GE.U32.AND.EX P0, PT, R3, UR9, PT, P0 ;  /* 0x0000000903007c0c */ /* 0x000fda000bf06100 */
[----:B------:R-:W-:Y:S05]  /*65e0*/  @P0 BRA `(.L_x_147) ;  /* 0x0000000400500947 */ /* 0x000fea0003800000 */
[----:B-1----:R-:W0:Y:S01]  /*65f0*/  LDC.64 R12, c[0x0][0x728] ;  /* 0x0001ca00ff0c7b82 */ /* 0x002e220000000a00 */
[----:B--2---:R-:W1:Y:S01]  /*6600*/  S2R R17, SR_CTAID.X ;  /* 0x0000000000117919 */ /* 0x004e620000002500 */
[----:B------:R-:W-:Y:S02]  /*6610*/  IMAD.MOV.U32 R10, RZ, RZ, R2 ;  /* 0x000000ffff0a7224 */ /* 0x000fe400078e0002 */
[----:B------:R-:W-:Y:S01]  /*6620*/  IMAD.MOV.U32 R11, RZ, RZ, R3 ;  /* 0x000000ffff0b7224 */ /* 0x000fe200078e0003 */
[----:B------:R-:W2:Y:S03]  /*6630*/  S2R R20, SR_CTAID.Y ;  /* 0x0000000000147919 */ /* 0x000ea60000002600 */
[----:B------:R-:W1:Y:S08]  /*6640*/  LDC R16, c[0x0][0x730] ;  /* 0x0001cc00ff107b82 */ /* 0x000e700000000800 */
[----:B------:R-:W1:Y:S01]  /*6650*/  LDC.64 R18, c[0x0][0x720] ;  /* 0x0001c800ff127b82 */ /* 0x000e620000000a00 */
        /* <DEDUP_REMOVED lines=13> */
.L_x_148:
[-CC-:B------:R-:W-:Y:S01]  /*6730*/  SHF.R.U64 R14, R10, R16.reuse, R11.reuse ;  /* 0x000000100a0e7219 */ /* 0x180fe2000000120b */
[----:B------:R-:W0:Y:S01]  /*6740*/  LDC.64 R22, c[0x0][0x740] ;  /* 0x0001d000ff167b82 */ /* 0x000e220000000a00 */
[----:B------:R-:W-:Y:S01]  /*6750*/  SHF.R.U32.HI R5, RZ, R16, R11 ;  /* 0x00000010ff057219 */ /* 0x000fe2000001160b */
[----:B------:R-:W-:Y:S01]  /*6760*/  ULDC UR7, c[0x0][0x150] ;  /* 0x0000540000077ab9 */ /* 0x000fe20000000800 */
[----:B------:R-:W-:Y:S02]  /*6770*/  IADD3 R9, P0, RZ, -R14, RZ ;  /* 0x8000000eff097210 */ /* 0x000fe40007f1e0ff */
[----:B------:R-:W-:-:S03]  /*6780*/  I2FP.F32.U32 R11, R17 ;  /* 0x00000011000b7245 */ /* 0x000fc60000201000 */
[----:B------:R-:W1:Y:S01]  /*6790*/  LDC R10, c[0x0][0x718] ;  /* 0x0001c600ff0a7b82 */ /* 0x000e620000000800 */
[----:B------:R-:W-:Y:S02]  /*67a0*/  IMAD.X R5, RZ, RZ, ~R5, P0 ;  /* 0x000000ffff057224 */ /* 0x000fe400000e0e05 */
[----:B------:R-:W-:Y:S01]  /*67b0*/  FMUL R11, R11, UR7 ;  /* 0x000000070b0b7c20 */ /* 0x000fe20008400000 */
[----:B------:R-:W-:Y:S01]  /*67c0*/  IMAD.WIDE.U32 R6, R9, R18, R2 ;  /* 0x0000001209067225 */ /* 0x000fe200078e0002 */
[----:B------:R-:W-:-:S03]  /*67d0*/  ULDC UR7, c[0x0][0x154] ;  /* 0x0000550000077ab9 */ /* 0x000fc60000000800 */
[----:B------:R-:W-:Y:S01]  /*67e0*/  IMAD R8, R5, R18, RZ ;  /* 0x0000001205087224 */ /* 0x000fe200078e02ff */
[----:B------:R-:W2:Y:S01]  /*67f0*/  LDC R16, c[0x0][0x708] ;  /* 0x0001c200ff107b82 */ /* 0x000ea20000000800 */
[----:B------:R-:W3:Y:S02]  /*6800*/  F2I.U32.TRUNC.NTZ R11, R11 ;  /* 0x0000000b000b7305 */ /* 0x000ee4000020f000 */
[----:B------:R-:W-:-:S04]  /*6810*/  IMAD R5, R9, R19, R8 ;  /* 0x0000001309057224 */ /* 0x000fc800078e0208 */
[----:B------:R-:W-:Y:S01]  /*6820*/  IMAD.IADD R5, R7, 0x1, R5 ;  /* 0x0000000107057824 */ /* 0x000fe200078e0205 */
[----:B------:R-:W4:Y:S01]  /*6830*/  LDC R13, c[0x0][0x758] ;  /* 0x0001d600ff0d7b82 */ /* 0x000f220000000800 */
[----:B------:R-:W-:Y:S02]  /*6840*/  I2FP.F32.U32 R7, R20 ;  /* 0x0000001400077245 */ /* 0x000fe40000201000 */
[----:B0-----:R-:W-:-:S03]  /*6850*/  ISETP.NE.U32.AND P0, PT, R22, RZ, PT ;  /* 0x000000ff1600720c */ /* 0x001fc60003f05070 */
[----:B------:R-:W-:Y:S01]  /*6860*/  FMUL R9, R7, UR7 ;  /* 0x0000000707097c20 */ /* 0x000fe20008400000 */
[----:B------:R-:W-:Y:S01]  /*6870*/  ISETP.NE.AND.EX P0, PT, R23, RZ, PT, P0 ;  /* 0x000000ff1700720c */ /* 0x000fe20003f05300 */
[----:B------:R-:W0:Y:S01]  /*6880*/  LDC R8, c[0x0][0x144] ;  /* 0x00005100ff087b82 */ /* 0x000e220000000800 */
[-CC-:B-1----:R-:W-:Y:S01]  /*6890*/  SHF.R.U64 R12, R6, R10.reuse, R5.reuse ;  /* 0x0000000a060c7219 */ /* 0x182fe20000001205 */
[----:B------:R1:W0:Y:S01]  /*68a0*/  F2I.U32.TRUNC.NTZ R18, R9 ;  /* 0x0000000900127305 */ /* 0x000222000020f000 */
[----:B------:R-:W-:Y:S01]  /*68b0*/  SHF.R.U32.HI R5, RZ, R10, R5 ;  /* 0x0000000aff057219 */ /* 0x000fe20000011605 */
[----:B---3--:R-:W-:-:S04]  /*68c0*/  IMAD.MOV R11, RZ, RZ, -R11 ;  /* 0x000000ffff0b7224 */ /* 0x008fc800078e0a0b */
[----:B------:R-:W3:Y:S01]  /*68d0*/  LDC R19, c[0x0][0x148] ;  /* 0x00005200ff137b82 */ /* 0x000ee20000000800 */
[-CC-:B--2---:R-:W-:Y:S02]  /*68e0*/  SHF.R.U64 R15, R12, R16.reuse, R5.reuse ;  /* 0x000000100c0f7219 */ /* 0x184fe40000001205 */
[----:B------:R-:W-:-:S05]  /*68f0*/  SHF.R.U32.HI R6, RZ, R16, R5 ;  /* 0x00000010ff067219 */ /* 0x000fca0000011605 */
[----:B------:R-:W2:Y:S01]  /*6900*/  LDC R21, c[0x0][0x700] ;  /* 0x0001c000ff157b82 */ /* 0x000ea20000000800 */
[-CC-:B----4-:R-:W-:Y:S02]  /*6910*/  SHF.R.U64 R16, R15, R13.reuse, R6.reuse ;  /* 0x0000000d0f107219 */ /* 0x190fe40000001206 */
[----:B------:R-:W-:-:S03]  /*6920*/  SHF.R.U32.HI R7, RZ, R13, R6 ;  /* 0x0000000dff077219 */ /* 0x000fc60000011606 */
[----:B------:R-:W-:Y:S02]  /*6930*/  IMAD.MOV.U32 R6, RZ, RZ, R16 ;  /* 0x000000ffff067224 */ /* 0x000fe400078e0010 */
[----:B------:R-:W4:Y:S01]  /*6940*/  LDC R24, c[0x0][0x748] ;  /* 0x0001d200ff187b82 */ /* 0x000f220000000800 */
[----:B0-----:R-:W-:-:S07]  /*6950*/  IMAD R17, R8, R11, R17 ;  /* 0x0000000b08117224 */ /* 0x001fce00078e0211 */
[----:B------:R-:W0:Y:S08]  /*6960*/  LDC R25, c[0x0][0x738] ;  /* 0x0001ce00ff197b82 */ /* 0x000e300000000800 */
[----:B------:R-:W0:Y:S01]  /*6970*/  LDC R26, c[0x0][0x710] ;  /* 0x0001c400ff1a7b82 */ /* 0x000e220000000800 */
[----:B-1-3--:R-:W-:Y:S05]  /*6980*/  @!P0 BRA `(.L_x_149) ;  /* 0x0000000000288947 */ /* 0x00afea0003800000 */
[----:B------:R-:W1:Y:S02]  /*6990*/  LDC R5, c[0x0][0x74c] ;  /* 0x0001d300ff057b82 */ /* 0x000e640000000800 */
[----:B-1----:R-:W-:-:S05]  /*69a0*/  IADD3 R5, P0, R16, R5, RZ ;  /* 0x0000000510057210 */ /* 0x002fca0007f1e0ff */
        /* <DEDUP_REMOVED lines=8> */
.L_x_149:
[----:B------:R-:W-:Y:S01]  /*6a30*/  ISETP.NE.AND P0, PT, R0, 0x1, PT ;  /* 0x000000010000780c */ /* 0x000fe20003f05270 */
[----:B--2---:R-:W-:Y:S01]  /*6a40*/  VIADD R9, R21, 0xffffffff ;  /* 0xffffffff15097836 */ /* 0x004fe20000000000 */
[----:B----4-:R-:W-:Y:S01]  /*6a50*/  SHF.R.U64 R6, R6, R24, R7 ;  /* 0x0000001806067219 */ /* 0x010fe20000001207 */
[----:B------:R-:W-:Y:S01]  /*6a60*/  IMAD.MOV R18, RZ, RZ, -R18 ;  /* 0x000000ffff127224 */ /* 0x000fe200078e0a12 */
[----:B------:R-:W-:Y:S02]  /*6a70*/  LOP3.LUT R5, R15, R112, RZ, 0xc0, !PT ;  /* 0x000000700f057212 */ /* 0x000fe400078ec0ff */
[----:B------:R-:W-:Y:S01]  /*6a80*/  LOP3.LUT R12, R12, R9, RZ, 0xc0, !PT ;  /* 0x000000090c0c7212 */ /* 0x000fe200078ec0ff */
[----:B------:R-:W-:Y:S02]  /*6a90*/  IMAD.MOV R7, RZ, RZ, -R6 ;  /* 0x000000ffff077224 */ /* 0x000fe400078e0a06 */
[----:B------:R-:W-:Y:S02]  /*6aa0*/  IMAD R108, R104, R6, R5 ;  /* 0x00000006686c7224 */ /* 0x000fe400078e0205 */
[----:B0-----:R-:W-:-:S02]  /*6ab0*/  IMAD R5, R7, R25, R16 ;  /* 0x0000001907057224 */ /* 0x001fc400078e0210 */
[----:B------:R-:W-:Y:S02]  /*6ac0*/  @P0 IMAD R17, R19, R18, R20 ;  /* 0x0000001213110224 */ /* 0x000fe400078e0214 */
[----:B------:R-:W-:Y:S02]  /*6ad0*/  IMAD R5, R5, R21, R12 ;  /* 0x0000001505057224 */ /* 0x000fe400078e020c */
[----:B------:R-:W-:Y:S02]  /*6ae0*/  IMAD R108, R108, R26, R17 ;  /* 0x0000001a6c6c7224 */ /* 0x000fe400078e0211 */
[----:B------:R-:W-:-:S03]  /*6af0*/  IMAD.MOV.U32 R6, RZ, RZ, 0x1 ;  /* 0x00000001ff067424 */ /* 0x000fc600078e00ff */
[----:B------:R-:W-:Y:S02]  /*6b00*/  SEL R10, R5, R108, !P0 ;  /* 0x0000006c050a7207 */ /* 0x000fe40004000000 */
[----:B------:R-:W-:Y:S01]  /*6b10*/  SEL R108, R108, R5, !P0 ;  /* 0x000000056c6c7207 */ /* 0x000fe20004000000 */
[----:B------:R-:W-:-:S07]  /*6b20*/  IMAD.MOV.U32 R5, RZ, RZ, R14 ;  /* 0x000000ffff057224 */ /* 0x000fce00078e000e */
.L_x_147:
[----:B------:R-:W-:-:S13]  /*6b30*/  LOP3.LUT P0, RZ, R6, 0xff, RZ, 0xc0, !PT ;  /* 0x000000ff06ff7812 */ /* 0x000fda000780c0ff */
[----:B------:R-:W-:Y:S05]  /*6b40*/  @P0 BRA `(.L_x_150) ;  /* 0xffffffa400dc0947 */ /* 0x000fea000383ffff */
[----:B------:R-:W-:Y:S05]  /*6b50*/  EXIT ;  /* 0x000000000000794d */ /* 0x000fea0003800000 */
.L_x_4:
        /* <DEDUP_REMOVED lines=26> */
.L_x_152:
[-CC-:B------:R-:W-:Y:S01]  /*6d00*/  SHF.R.U64 R16, R16, R10.reuse, R17.reuse ;  /* 0x0000000a10107219 */ /* 0x180fe20000001211 */
[----:B------:R-:W0:Y:S01]  /*6d10*/  LDC R14, c[0x0][0x718] ;  /* 0x0001c600ff0e7b82 */ /* 0x000e220000000800 */
[----:B------:R-:W-:Y:S01]  /*6d20*/  SHF.R.U32.HI R9, RZ, R10, R17 ;  /* 0x0000000aff097219 */ /* 0x000fe20000011611 */
[----:B------:R-:W-:Y:S01]  /*6d30*/  ULDC UR5, c[0x0][0x150] ;  /* 0x0000540000057ab9 */ /* 0x000fe20000000800 */
[----:B------:R-:W-:Y:S02]  /*6d40*/  I2FP.F32.U32 R10, R8 ;  /* 0x00000008000a7245 */ /* 0x000fe40000201000 */
[----:B------:R-:W-:-:S03]  /*6d50*/  IADD3 R15, P0, RZ, -R16, RZ ;  /* 0x80000010ff0f7210 */ /* 0x000fc60007f1e0ff */
[----:B------:R-:W1:Y:S01]  /*6d60*/  LDC.64 R26, c[0x0][0x740] ;  /* 0x0001d000ff1a7b82 */ /* 0x000e620000000a00 */
[----:B------:R-:W-:Y:S01]  /*6d70*/  FMUL R17, R10, UR5 ;  /* 0x000000050a117c20 */ /* 0x000fe20008400000 */
[----:B------:R-:W-:Y:S01]  /*6d80*/  IMAD.X R9, RZ, RZ, ~R9, P0 ;  /* 0x000000ffff097224 */ /* 0x000fe200000e0e09 */
[----:B------:R-:W-:Y:S01]  /*6d90*/  ULDC UR5, c[0x0][0x154] ;  /* 0x0000550000057ab9 */ /* 0x000fe20000000800 */
[----:B------:R-:W-:-:S03]  /*6da0*/  IMAD.WIDE.U32 R12, R15, R22, R2 ;  /* 0x000000160f0c7225 */ /* 0x000fc600078e0002 */
[----:B------:R-:W2:Y:S01]  /*6db0*/  F2I.U32.TRUNC.NTZ R17, R17 ;  /* 0x0000001100117305 */ /* 0x000ea2000020f000 */
[----:B------:R-:W3:Y:S01]  /*6dc0*/  LDC R19, c[0x0][0x144] ;  /* 0x00005100ff137b82 */ /* 0x000ee20000000800 */
[----:B------:R-:W-:-:S04]  /*6dd0*/  IMAD R10, R9, R22, RZ ;  /* 0x00000016090a7224 */ /* 0x000fc800078e02ff */
[----:B------:R-:W-:-:S03]  /*6de0*/  IMAD R9, R15, R23, R10 ;  /* 0x000000170f097224 */ /* 0x000fc600078e020a */
[----:B------:R-:W4:Y:S01]  /*6df0*/  LDC R18, c[0x0][0x708] ;  /* 0x0001c200ff127b82 */ /* 0x000f220000000800 */
[----:B------:R-:W-:Y:S01]  /*6e00*/  IMAD.IADD R9, R13, 0x1, R9 ;  /* 0x000000010d097824 */ /* 0x000fe200078e0209 */
[----:B------:R-:W-:-:S04]  /*6e10*/  I2FP.F32.U32 R13, R11 ;  /* 0x0000000b000d7245 */ /* 0x000fc80000201000 */
[-C--:B0-----:R-:W-:Y:S01]  /*6e20*/  SHF.R.U64 R10, R12, R14.reuse, R9 ;  /* 0x0000000e0c0a7219 */ /* 0x081fe20000001209 */
[----:B--2---:R-:W-:Y:S01]  /*6e30*/  IMAD.MOV R12, RZ, RZ, -R17 ;  /* 0x000000ffff0c7224 */ /* 0x004fe200078e0a11 */
[----:B------:R-:W0:Y:S01]  /*6e40*/  LDC R15, c[0x0][0x758] ;  /* 0x0001d600ff0f7b82 */ /* 0x000e220000000800 */
[----:B-1----:R-:W-:Y:S01]  /*6e50*/  ISETP.NE.U32.AND P0, PT, R26, RZ, PT ;  /* 0x000000ff1a00720c */ /* 0x002fe20003f05070 */
[----:B------:R-:W-:Y:S01]  /*6e60*/  FMUL R13, R13, UR5 ;  /* 0x000000050d0d7c20 */ /* 0x000fe20008400000 */
[----:B------:R-:W-:Y:S01]  /*6e70*/  SHF.R.U32.HI R9, RZ, R14, R9 ;  /* 0x0000000eff097219 */ /* 0x000fe20000011609 */
[----:B------:R-:W-:Y:S01]  /*6e80*/  IMAD.MOV.U32 R14, RZ, RZ, -0x1 ;  /* 0xffffffffff0e7424 */ /* 0x000fe200078e00ff */
[----:B------:R-:W-:-:S03]  /*6e90*/  ISETP.NE.AND.EX P0, PT, R27, RZ, PT, P0 ;  /* 0x000000ff1b00720c */ /* 0x000fc60003f05300 */
[----:B------:R-:W1:Y:S01]  /*6ea0*/  LDC R20, c[0x0][0x148] ;  /* 0x00005200ff147b82 */ /* 0x000e620000000800 */
[----:B---3--:R-:W-:Y:S02]  /*6eb0*/  IMAD R24, R19, R12, R8 ;  /* 0x0000000c13187224 */ /* 0x008fe400078e0208 */
[----:B------:R-:W-:-:S05]  /*6ec0*/  IMAD.MOV.U32 R12, RZ, RZ, 0x1 ;  /* 0x00000001ff0c7424 */ /* 0x000fca00078e00ff */
[----:B------:R-:W2:Y:S01]  /*6ed0*/  LDC R22, c[0x0][0x700] ;  /* 0x0001c000ff167b82 */ /* 0x000ea20000000800 */
[-CC-:B----4-:R-:W-:Y:S02]  /*6ee0*/  SHF.R.U64 R19, R10, R18.reuse, R9.reuse ;  /* 0x000000120a137219 */ /* 0x190fe40000001209 */
[----:B------:R-:W-:Y:S02]  /*6ef0*/  SHF.R.U32.HI R8, RZ, R18, R9 ;  /* 0x00000012ff087219 */ /* 0x000fe40000011609 */
[----:B------:R3:W4:Y:S03]  /*6f00*/  F2I.U32.TRUNC.NTZ R18, R13 ;  /* 0x0000000d00127305 */ /* 0x000726000020f000 */
[----:B------:R-:W1:Y:S01]  /*6f10*/  LDC R23, c[0x0][0x748] ;  /* 0x0001d200ff177b82 */ /* 0x000e620000000800 */
[-C--:B0-----:R-:W-:Y:S02]  /*6f20*/  SHF.R.U64 R21, R19, R15.reuse, R8 ;  /* 0x0000000f13157219 */ /* 0x081fe40000001208 */
[----:B------:R-:W-:-:S02]  /*6f30*/  SHF.L.U32 R14, R14, R15, RZ ;  /* 0x0000000f0e0e7219 */ /* 0x000fc400000006ff */
[-C--:B------:R-:W-:Y:S01]  /*6f40*/  SHF.R.U32.HI R9, RZ, R15.reuse, R8 ;  /* 0x0000000fff097219 */ /* 0x080fe20000011608 */
[----:B------:R-:W-:Y:S01]  /*6f50*/  IMAD.MOV.U32 R8, RZ, RZ, R21 ;  /* 0x000000ffff087224 */ /* 0x000fe200078e0015 */
[----:B------:R-:W-:Y:S01]  /*6f60*/  SHF.L.U32 R28, R12, R15, RZ ;  /* 0x0000000f0c1c7219 */ /* 0x000fe200000006ff */
[----:B------:R-:W0:Y:S01]  /*6f70*/  LDC R25, c[0x0][0x738] ;  /* 0x0001ce00ff197b82 */ /* 0x000e220000000800 */
[----:B------:R-:W-:-:S07]  /*6f80*/  LOP3.LUT R30, RZ, R14, RZ, 0x33, !PT ;  /* 0x0000000eff1e7212 */ /* 0x000fce00078e33ff */
[----:B------:R-:W0:Y:S01]  /*6f90*/  LDC R29, c[0x0][0x710] ;  /* 0x0001c400ff1d7b82 */ /* 0x000e220000000800 */
        /* <DEDUP_REMOVED lines=11> */
.L_x_153:
[----:B------:R-:W-:Y:S01]  /*7050*/  ISETP.NE.AND P0, PT, R0, 0x1, PT ;  /* 0x000000010000780c */ /* 0x000fe20003f05270 */
[----:B--2---:R-:W-:Y:S01]  /*7060*/  VIADD R15, R22, 0xffffffff ;  /* 0xffffffff160f7836 */ /* 0x004fe20000000000 */
[----:B-1----:R-:W-:Y:S01]  /*7070*/  SHF.R.U64 R9, R8, R23, R9 ;  /* 0x0000001708097219 */ /* 0x002fe20000001209 */
[----:B------:R-:W-:Y:S01]  /*7080*/  IMAD.MOV R18, RZ, RZ, -R18 ;  /* 0x000000ffff127224 */ /* 0x000fe200078e0a12 */
[----:B------:R-:W-:-:S03]  /*7090*/  LOP3.LUT R8, R19, R30, RZ, 0xc0, !PT ;  /* 0x0000001e13087212 */ /* 0x000fc600078ec0ff */
[----:B------:R-:W-:Y:S02]  /*70a0*/  IMAD.MOV R12, RZ, RZ, -R9 ;  /* 0x000000ffff0c7224 */ /* 0x000fe400078e0a09 */
[----:B------:R-:W-:Y:S01]  /*70b0*/  IMAD R13, R28, R9, R8 ;  /* 0x000000091c0d7224 */ /* 0x000fe200078e0208 */
[----:B------:R-:W-:Y:S01]  /*70c0*/  LOP3.LUT R9, R10, R15, RZ, 0xc0, !PT ;  /* 0x0000000f0a097212 */ /* 0x000fe200078ec0ff */
[----:B0-----:R-:W-:Y:S02]  /*70d0*/  IMAD R8, R12, R25, R21 ;  /* 0x000000190c087224 */ /* 0x001fe400078e0215 */
[----:B------:R-:W-:Y:S02]  /*70e0*/  @P0 IMAD R24, R20, R18, R11 ;  /* 0x0000001214180224 */ /* 0x000fe400078e020b */
[----:B------:R-:W-:Y:S02]  /*70f0*/  IMAD R8, R8, R22, R9 ;  /* 0x0000001608087224 */ /* 0x000fe400078e0209 */
[----:B------:R-:W-:-:S02]  /*7100*/  IMAD R13, R13, R29, R24 ;  /* 0x0000001d0d0d7224 */ /* 0x000fc400078e0218 */
[----:B------:R-:W-:Y:S02]  /*7110*/  IMAD.MOV.U32 R12, RZ, RZ, 0x1 ;  /* 0x00000001ff0c7424 */ /* 0x000fe400078e00ff */
[----:B------:R-:W-:Y:S01]  /*7120*/  IMAD.MOV.U32 R10, RZ, RZ, R16 ;  /* 0x000000ffff0a7224 */ /* 0x000fe200078e0010 */
[----:B------:R-:W-:Y:S02]  /*7130*/  SEL R17, R8, R13, !P0 ;  /* 0x0000000d08117207 */ /* 0x000fe40004000000 */
[----:B------:R-:W-:-:S07]  /*7140*/  SEL R13, R13, R8, !P0 ;  /* 0x000000080d0d7207 */ /* 0x000fce0004000000 */
.L_x_151:
[----:B------:R-:W-:-:S08]  /*7150*/  NOP ;  /* 0x0000000000007918 */ /* 0x000fd00000000000 */
[----:B------:R-:W0:-:S00]  /*7160*/  USETMAXREG.DEALLOC.CTAPOOL 0x28 ;  /* 0x00000028000079c8 */ /* 0x000e0000080e0500 */
[----:B0-----:R-:W-:-:S13]  /*7170*/  ISETP.NE.AND P0, PT, R5, RZ, PT ;  /* 0x000000ff0500720c */ /* 0x001fda0003f05270 */
[----:B------:R-:W-:Y:S05]  /*7180*/  @P0 EXIT ;  /* 0x000000000000094d */ /* 0x000fea0003800000 */
[----:B------:R-:W-:Y:S01]  /*7190*/  LOP3.LUT P0, RZ, R12, 0xff, RZ, 0xc0, !PT ;  /* 0x000000ff0cff7812 */ /* 0x000fe2000780c0ff */
[----:B------:R-:W-:Y:S02]  /*71a0*/  IMAD.MOV.U32 R12, RZ, RZ, 0x1 ;  /* 0x00000001ff0c7424 */ /* 0x000fe400078e00ff */
[----:B------:R-:W-:-:S10]  /*71b0*/  IMAD.MOV.U32 R5, RZ, RZ, RZ ;  /* 0x000000ffff057224 */ /* 0x000fd400078e00ff */
[----:B------:R-:W-:Y:S05]  /*71c0*/  @!P0 BRA `(.L_x_154) ;  /* 0x0000000c004c8947 */ /* 0x000fea0003800000 */
[----:B------:R-:W0:Y:S01]  /*71d0*/  LDC R5, c[0x0][0x28c] ;  /* 0x0000a300ff057b82 */ /* 0x000e220000000800 */
[----:B------:R-:W-:Y:S01]  /*71e0*/  LOP3.LUT P0, RZ, R6, 0x1f, RZ, 0xc0, !PT ;  /* 0x0000001f06ff7812 */ /* 0x000fe2000780c0ff */
[----:B------:R-:W-:Y:S01]  /*71f0*/  ULDC UR6, c[0x0][0x758] ;  /* 0x0001d60000067ab9 */ /* 0x000fe20000000800 */
[----:B------:R-:W-:Y:S01]  /*7200*/  UMOV UR7, 0xffffffff ;  /* 0xffffffff00077882 */ /* 0x000fe20000000000 */
[----:B------:R-:W-:Y:S01]  /*7210*/  BSSY B0, `(.L_x_154) ;  /* 0x00000ce000007945 */ /* 0x000fe20003800000 */
[----:B------:R-:W-:Y:S01]  /*7220*/  USHF.L.U32 UR7, UR7, UR6, URZ ;  /* 0x0000000607077299 */ /* 0x000fe2000800063f */
[C---:B------:R-:W-:Y:S01]  /*7230*/  ISETP.NE.AND P3, PT, R7.reuse, RZ, PT ;  /* 0x000000ff0700720c */ /* 0x040fe20003f65270 */
[----:B------:R-:W-:Y:S01]  /*7240*/  IMAD.MOV.U32 R15, RZ, RZ, 0x1 ;  /* 0x00000001ff0f7424 */ /* 0x000fe200078e00ff */
[----:B------:R-:W-:Y:S01]  /*7250*/  ISETP.NE.OR P0, PT, R7, RZ, !P0 ;  /* 0x000000ff0700720c */ /* 0x000fe20004705670 */
[----:B------:R-:W-:Y:S01]  /*7260*/  IMAD.MOV.U32 R12, RZ, RZ, 0x1 ;  /* 0x00000001ff0c7424 */ /* 0x000fe200078e00ff */
[----:B------:R-:W-:Y:S01]  /*7270*/  LOP3.LUT R18, R4, 0x2, RZ, 0xfc, !PT ;  /* 0x0000000204127812 */ /* 0x000fe200078efcff */
[----:B------:R-:W-:Y:S01]  /*7280*/  ULDC UR5, c[0x0][0x700] ;  /* 0x0001c00000057ab9 */ /* 0x000fe20000000800 */
[----:B------:R-:W-:Y:S01]  /*7290*/  UMOV UR8, 0x1 ;  /* 0x0000000100087882 */ /* 0x000fe20000000000 */
[----:B------:R-:W-:-:S02]  /*72a0*/  UIADD3 UR5, UR5, -0x1, URZ ;  /* 0xffffffff05057890 */ /* 0x000fc4000fffe03f */
[----:B------:R-:W-:Y:S02]  /*72b0*/  USHF.L.U32 UR21, UR8, UR6, URZ ;  /* 0x0000000608157299 */ /* 0x000fe4000800063f */
[----:B------:R-:W-:Y:S01]  /*72c0*/  ULOP3.LUT UR13, URZ, UR7, URZ, 0x33, !UPT ;  /* 0x000000073f0d7292 */ /* 0x000fe2000f8e333f */
[----:B------:R-:W-:Y:S01]  /*72d0*/  ULDC.64 UR32, c[0x0][0x198] ;  /* 0x0000660000207ab9 */ /* 0x000fe20000000a00 */
[----:B0-----:R-:W-:-:S05]  /*72e0*/  VIADD R5, R5, 0x3f ;  /* 0x0000003f05057836 */ /* 0x001fca0000000000 */
[----:B------:R-:W-:-:S04]  /*72f0*/  SHF.R.S32.HI R6, RZ, 0x1f, R5 ;  /* 0x0000001fff067819 */ /* 0x000fc80000011405 */
[----:B------:R-:W-:Y:S01]  /*7300*/  LEA.HI R6, R6, R5, RZ, 0x6 ;  /* 0x0000000506067211 */ /* 0x000fe200078f30ff */
[----:B------:R-:W-:-:S03]  /*7310*/  IMAD.MOV.U32 R5, RZ, RZ, RZ ;  /* 0x000000ffff057224 */ /* 0x000fc600078e00ff */
[----:B------:R-:W-:-:S05]  /*7320*/  SHF.R.S32.HI R16, RZ, 0x6, R6 ;  /* 0x00000006ff107819 */ /* 0x000fca0000011406 */
[----:B------:R-:W-:-:S07]  /*7330*/  VIADD R14, R16, 0x1 ;  /* 0x00000001100e7836 */ /* 0x000fce0000000000 */
.L_x_166:
[----:B------:R-:W-:-:S03]  /*7340*/  UMOV UR6, 0xffffffff ;  /* 0xffffffff00067882 */ /* 0x000fc60000000000 */
[----:B------:R-:W-:Y:S05]  /*7350*/  BRA.DIV UR6, `(.L_x_155) ;  /* 0x0000001206507947 */ /* 0x000fea000b800000 */
[----:B------:R-:W-:-:S13]  /*7360*/  ELECT P1, URZ, PT ;  /* 0x00000000003f782f */ /* 0x000fda0003820000 */
.L_x_181:
[----:B------:R-:W0:Y:S01]  /*7370*/  LDC R6, c[0x0][0x28c] ;  /* 0x0000a300ff067b82 */ /* 0x000e220000000800 */
[----:B------:R-:W-:Y:S01]  /*7380*/  BSSY B1, `(.L_x_156) ;  /* 0x0000044000017945 */ /* 0x000fe20003800000 */
[----:B0-----:R-:W-:-:S13]  /*7390*/  ISETP.LT.OR P1, PT, R6, 0x1, !P1 ;  /* 0x000000010600780c */ /* 0x001fda0004f21670 */
[----:B------:R-:W-:Y:S05]  /*73a0*/  @P1 BRA `(.L_x_157) ;  /* 0x0000000400041947 */ /* 0x000fea0003800000 */
[----:B------:R-:W-:Y:S01]  /*73b0*/  IMAD.SHL.U32 R13, R13, 0x100, RZ ;  /* 0x000001000d0d7824 */ /* 0x000fe200078e00ff */
[----:B------:R-:W-:Y:S01]  /*73c0*/  CS2R R22, SRZ ;  /* 0x0000000000167805 */ /* 0x000fe2000001ff00 */
[----:B------:R-:W-:Y:S02]  /*73d0*/  IMAD.SHL.U32 R17, R17, 0x40, RZ ;  /* 0x0000004011117824 */ /* 0x000fe400078e00ff */
[----:B------:R-:W-:Y:S02]  /*73e0*/  IMAD.MOV.U32 R21, RZ, RZ, RZ ;  /* 0x000000ffff157224 */ /* 0x000fe400078e00ff */
[----:B------:R-:W-:Y:S02]  /*73f0*/  IMAD.MOV.U32 R6, RZ, RZ, R14 ;  /* 0x000000ffff067224 */ /* 0x000fe400078e000e */
[----:B------:R-:W-:Y:S02]  /*7400*/  IMAD.MOV.U32 R7, RZ, RZ, R12 ;  /* 0x000000ffff077224 */ /* 0x000fe400078e000c */
[----:B------:R-:W-:-:S07]  /*7410*/  IMAD.MOV.U32 R8, RZ, RZ, R5 ;  /* 0x000000ffff087224 */ /* 0x000fce00078e0005 */
.L_x_161:
[----:B------:R-:W0:Y:S01]  /*7420*/  S2R R20, SR_CgaCtaId ;  /* 0x0000000000147919 */ /* 0x000e220000008800 */
[----:B------:R-:W-:Y:S01]  /*7430*/  MOV R9, 0x400 ;  /* 0x0000040000097802 */ /* 0x000fe20000000f00 */
[----:B------:R-:W1:Y:S03]  /*7440*/  @!P3 LDC R11, c[0x0][0x640] ;  /* 0x00019000ff0bbb82 */ /* 0x000e660000000800 */
[----:B0-----:R-:W-:Y:S02]  /*7450*/  LEA R19, R20, R9, 0x18 ;  /* 0x0000000914137211 */ /* 0x001fe400078ec0ff */
[----:B------:R-:W-:-:S03]  /*7460*/  SHF.L.U32 R9, R7, 0x1f, RZ ;  /* 0x0000001f07097819 */ /* 0x000fc600000006ff */
[----:B------:R-:W-:-:S04]  /*7470*/  IMAD R20, R8, 0x8, R19 ;  /* 0x0000000808147824 */ /* 0x000fc800078e0213 */
[----:B------:R-:W0:Y:S02]  /*7480*/  SYNCS.PHASECHK.TRANS64.TRYWAIT P1, [R20+URZ+0x40], R9 ;  /* 0x00004009140075a7 */ /* 0x000e24000802017f */
[----:B01----:R-:W-:Y:S05]  /*7490*/  @!P1 BRA `(.L_x_158) ;  /* 0x0000001000209947 */ /* 0x003fea0003800000 */
.L_x_182:
[----:B0-----:R-:W-:Y:S01]  /*74a0*/  PRMT R9, R18, 0x9910, RZ ;  /* 0x0000991012097816 */ /* 0x001fe200000000ff */
[----:B------:R0:W-:Y:S03]  /*74b0*/  @!P3 SYNCS.ARRIVE.TRANS64 RZ, [R20+URZ], R11 ;  /* 0x0000000b14ffb9a7 */ /* 0x0001e6000800003f */
[----:B------:R-:W-:-:S13]  /*74c0*/  ISETP.NE.AND P1, PT, R9, 0x2, PT ;  /* 0x000000020900780c */ /* 0x000fda0003f25270 */
[----:B0-----:R-:W-:Y:S05]  /*74d0*/  @P1 BRA `(.L_x_159) ;  /* 0x0000000000041947 */ /* 0x001fea0003800000 */
[----:B------:R-:W-:Y:S01]  /*74e0*/  BPT.TRAP 0x1 ;  /* 0x000000040000795c */ /* 0x000fe20000300000 */
.L_x_159:
[----:B------:R-:W-:Y:S05]  /*74f0*/  @P0 BRA `(.L_x_160) ;  /* 0x0000000000040947 */ /* 0x000fea0003800000 */
[----:B------:R-:W-:Y:S01]  /*7500*/  BPT.TRAP 0x1 ;  /* 0x000000040000795c */ /* 0x000fe20000300000 */
.L_x_160:
[--C-:B------:R-:W-:Y:S01]  /*7510*/  IMAD R9, R8, 0x4000, R19.reuse ;  /* 0x0000400008097824 */ /* 0x100fe200078e0213 */
[----:B------:R-:W-:Y:S01]  /*7520*/  R2UR UR25, R20 ;  /* 0x00000000141972ca */ /* 0x000fe200000e0000 */
[----:B------:R-:W-:Y:S01]  /*7530*/  VIADD R6, R6, 0xffffffff ;  /* 0xffffffff06067836 */ /* 0x000fe20000000000 */
[----:B------:R-:W-:Y:S01]  /*7540*/  R2UR UR28, R10 ;  /* 0x000000000a1c72ca */ /* 0x000fe200000e0000 */
[----:B------:R-:W-:Y:S01]  /*7550*/  UIADD3 UR6, UP0, UR32, 0xf0, URZ ;  /* 0x000000f020067890 */ /* 0x000fe2000ff1e03f */
[----:B------:R-:W-:Y:S01]  /*7560*/  R2UR UR24, R9 ;  /* 0x00000000091872ca */ /* 0x000fe200000e0000 */
[C-C-:B------:R-:W-:Y:S01]  /*7570*/  IMAD R9, R8.reuse, 0x800, R19.reuse ;  /* 0x0000080008097824 */ /* 0x140fe200078e0213 */
[----:B------:R-:W-:Y:S01]  /*7580*/  R2UR UR27, R13 ;  /* 0x000000000d1b72ca */ /* 0x000fe200000e0000 */
[----:B------:R-:W-:Y:S01]  /*7590*/  IMAD R19, R8, 0x2000, R19 ;  /* 0x0000200008137824 */ /* 0x000fe200078e0213 */
[----:B------:R-:W-:Y:S01]  /*75a0*/  R2UR UR26, R22 ;  /* 0x00000000161a72ca */ /* 0x000fe200000e0000 */
[----:B------:R-:W-:Y:S01]  /*75b0*/  UIADD3 UR14, UP1, UR32, 0x1f0, URZ ;  /* 0x000001f0200e7890 */ /* 0x000fe2000ff3e03f */
[----:B------:R-:W-:Y:S01]  /*75c0*/  R2UR UR16, R9 ;  /* 0x00000000091072ca */ /* 0x000fe200000e0000 */
[----:B------:R-:W-:Y:S01]  /*75d0*/  UIADD3 UR34, UP2, UR32, 0x2f0, URZ ;  /* 0x000002f020227890 */ /* 0x000fe2000ff5e03f */
[----:B------:R-:W-:Y:S01]  /*75e0*/  R2UR UR8, R19 ;  /* 0x00000000130872ca */ /* 0x000fe200000e0000 */
[----:B------:R-:W-:Y:S01]  /*75f0*/  UIADD3.X UR7, URZ, UR33, URZ, UP0, !UPT ;  /* 0x000000213f077290 */ /* 0x000fe200087fe43f */
[----:B------:R-:W-:Y:S01]  /*7600*/  R2UR UR19, R23 ;  /* 0x00000000171372ca */ /* 0x000fe200000e0000 */
[----:B------:R-:W-:Y:S01]  /*7610*/  UIADD3.X UR15, URZ, UR33, URZ, UP1, !UPT ;  /* 0x000000213f0f7290 */ /* 0x000fe20008ffe43f */
[----:B------:R-:W-:Y:S01]  /*7620*/  R2UR UR10, R21 ;  /* 0x00000000150a72ca */ /* 0x000fe200000e0000 */
[----:B------:R-:W-:Y:S01]  /*7630*/  UIADD3 UR24, UR24, 0x180, URZ ;  /* 0x0000018018187890 */ /* 0x000fe2000fffe03f */
[----:B------:R-:W-:Y:S01]  /*7640*/  R2UR UR11, R17 ;  /* 0x00000000110b72ca */ /* 0x000fe200000e0000 */
[----:B------:R-:W-:Y:S01]  /*7650*/  VIADD R8, R8, 0x1 ;  /* 0x0000000108087836 */ /* 0x000fe20000000000 */
[----:B------:R-:W-:Y:S01]  /*7660*/  ISETP.GT.AND P2, PT, R6, 0x1, PT ;  /* 0x000000010600780c */ /* 0x000fe20003f44270 */
[----:B------:R-:W-:Y:S01]  /*7670*/  UIADD3.X UR35, URZ, UR33, URZ, UP2, !UPT ;  /* 0x000000213f237290 */ /* 0x000fe200097fe43f */
[----:B------:R-:W-:Y:S01]  /*7680*/  VIADD R23, R23, 0x1 ;  /* 0x0000000117177836 */ /* 0x000fe20000000000 */
[----:B------:R-:W-:Y:S01]  /*7690*/  UIADD3 UR16, UR16, 0x30180, URZ ;  /* 0x0003018010107890 */ /* 0x000fe2000fffe03f */
[----:B------:R-:W-:Y:S01]  /*76a0*/  ISETP.NE.AND P1, PT, R8, 0x8, PT ;  /* 0x000000080800780c */ /* 0x000fe20003f25270 */
[----:B------:R-:W-:Y:S01]  /*76b0*/  UIADD3 UR8, UR8, 0x20180, URZ ;  /* 0x0002018008087890 */ /* 0x000fe2000fffe03f */
[----:B------:R-:W-:Y:S01]  /*76c0*/  VIADD R22, R22, 0x20 ;  /* 0x0000002016167836 */ /* 0x000fe20000000000 */
[----:B------:R-:W-:Y:S01]  /*76d0*/  UMOV UR22, 0x0 ;  /* 0x0000000000167882 */ /* 0x000fe20000000000 */
[----:B------:R-:W-:Y:S01]  /*76e0*/  UMOV UR23, 0x10000000 ;  /* 0x1000000000177882 */ /* 0x000fe20000000000 */
[----:B------:R-:W-:Y:S01]  /*76f0*/  UMOV UR17, UR25 ;  /* 0x0000001900117c82 */ /* 0x000fe20008000000 */
[----:B------:R-:W-:Y:S01]  /*7700*/  UMOV UR20, UR28 ;  /* 0x0000001c00147c82 */ /* 0x000fe20008000000 */
[----:B------:R-:W-:Y:S01]  /*7710*/  UMOV UR18, UR27 ;  /* 0x0000001b00127c82 */ /* 0x000fe20008000000 */
[----:B------:R0:W-:Y:S01]  /*7720*/  UTMALDG.3D [UR24], [UR6], desc[UR22] ;  /* 0x00001618060075b4 */ /* 0x0001e20008011000 */
[----:B------:R-:W-:Y:S01]  /*7730*/  UMOV UR9, UR25 ;  /* 0x0000001900097c82 */ /* 0x000fe20008000000 */
[----:B------:R-:W-:Y:S01]  /*7740*/  UMOV UR12, UR28 ;  /* 0x0000001c000c7c82 */ /* 0x000fe20008000000 */
[----:B------:R-:W-:Y:S01]  /*7750*/  SEL R20, RZ, 0x1, P1 ;  /* 0x00000001ff147807 */ /* 0x000fe20000800000 */
[----:B------:R-:W-:Y:S01]  /*7760*/  VIADD R21, R21, 0x40 ;  /* 0x0000004015157836 */ /* 0x000fe20000000000 */
[----:B------:R-:W-:-:S02]  /*7770*/  SEL R8, R8, RZ, P1 ;  /* 0x000000ff08087207 */ /* 0x000fc40000800000 */
[----:B------:R-:W-:Y:S01]  /*7780*/  LOP3.LUT R7, R7, R20, RZ, 0x3c, !PT ;  /* 0x0000001407077212 */ /* 0x000fe200078e3cff */
[----:B------:R0:W-:Y:S01]  /*7790*/  UTMALDG.3D [UR16], [UR14], desc[UR22] ;  /* 0x000016100e0075b4 */ /* 0x0001e20008011000 */
[----:B------:R0:W-:Y:S02]  /*77a0*/  UTMALDG.3D [UR8], [UR34], desc[UR22] ;  /* 0x00001608220075b4 */ /* 0x0001e40008011000 */
[----:B0-----:R-:W-:Y:S05]  /*77b0*/  @P2 BRA `(.L_x_161) ;  /* 0xfffffffc00182947 */ /* 0x001fea000383ffff */
.L_x_157:
[----:B------:R-:W-:Y:S05]  /*77c0*/  BSYNC B1 ;  /* 0x0000000000017941 */ /* 0x000fea0003800000 */
.L_x_156:
[----:B------:R-:W-:Y:S01]  /*77d0*/  LOP3.LUT P2, RZ, R15, 0xff, RZ, 0xc0, !PT ;  /* 0x000000ff0fff7812 */ /* 0x000fe2000784c0ff */
[----:B------:R-:W-:Y:S01]  /*77e0*/  IMAD.IADD R5, R16, 0x1, R5 ;  /* 0x0000000110057824 */ /* 0x000fe200078e0205 */
[----:B------:R-:W-:Y:S01]  /*77f0*/  IADD3 R2, P4, R2, UR30, RZ ;  /* 0x0000001e02027c10 */ /* 0x000fe2000ff9e0ff */
[----:B------:R-:W-:Y:S01]  /*7800*/  ULDC.64 UR6, c[0x0][0x750] ;  /* 0x0001d40000067ab9 */ /* 0x000fe20000000a00 */
[----:B------:R-:W-:Y:S01]  /*7810*/  BSSY B1, `(.L_x_162) ;  /* 0x000006b000017945 */ /* 0x000fe20003800000 */
[----:B------:R-:W-:Y:S01]  /*7820*/  IMAD.MOV.U32 R13, RZ, RZ, -0x1 ;  /* 0xffffffffff0d7424 */ /* 0x000fe200078e00ff */
[----:B------:R-:W-:Y:S01]  /*7830*/  ISETP.GT.U32.AND P1, PT, R5, 0x7, PT ;  /* 0x000000070500780c */ /* 0x000fe20003f24070 */
[----:B------:R-:W-:Y:S01]  /*7840*/  IMAD.MOV.U32 R17, RZ, RZ, -0x1 ;  /* 0xffffffffff117424 */ /* 0x000fe200078e00ff */
[----:B------:R-:W-:Y:S01]  /*7850*/  SHF.R.U32.HI R6, RZ, 0x3, R5 ;  /* 0x00000003ff067819 */ /* 0x000fe20000011605 */
[----:B------:R-:W-:Y:S01]  /*7860*/  IMAD.MOV.U32 R10, RZ, RZ, -0x1 ;  /* 0xffffffffff0a7424 */ /* 0x000fe200078e00ff */
[----:B------:R-:W-:-:S02]  /*7870*/  ISETP.LT.U32.AND P1, PT, R16, 0x8, P1 ;  /* 0x000000081000780c */ /* 0x000fc40000f21070 */
[----:B------:R-:W-:Y:S01]  /*7880*/  IADD3.X R3, R3, UR4, RZ, P4, !PT ;  /* 0x0000000403037c10 */ /* 0x000fe2000a7fe4ff */
[----:B------:R-:W0:Y:S01]  /*7890*/  @P2 S2R R8, SR_CgaCtaId ;  /* 0x0000000000082919 */ /* 0x000e220000008800 */
[----:B------:R-:W-:Y:S02]  /*78a0*/  @P2 MOV R7, 0x400 ;  /* 0x0000040000072802 */ /* 0x000fe40000000f00 */
[----:B------:R-:W-:Y:S02]  /*78b0*/  ISETP.GE.U32.AND P4, PT, R2, UR6, PT ;  /* 0x0000000602007c0c */ /* 0x000fe4000bf86070 */
[----:B------:R-:W-:Y:S02]  /*78c0*/  LOP3.LUT R6, R6, 0x1, RZ, 0xc0, !PT ;  /* 0x0000000106067812 */ /* 0x000fe400078ec0ff */
[----:B------:R-:W-:Y:S02]  /*78d0*/  LOP3.LUT R5, R5, 0x7, RZ, 0xc0, !PT ;  /* 0x0000000705057812 */ /* 0x000fe400078ec0ff */
[----:B------:R-:W-:-:S02]  /*78e0*/  PRMT R15, RZ, 0x7610, R15 ;  /* 0x00007610ff0f7816 */ /* 0x000fc4000000000f */
[----:B0-----:R-:W-:-:S04]  /*78f0*/  @P2 LEA R7, R8, R7, 0x18 ;  /* 0x0000000708072211 */ /* 0x001fc800078ec0ff */
[----:B------:R0:W-:Y:S01]  /*7900*/  @P2 SYNCS.ARRIVE.TRANS64.A1T0 RZ, [R7+URZ+0x98], RZ ;  /* 0x000098ff07ff29a7 */ /* 0x0001e2000810003f */
[----:B------:R-:W-:-:S04]  /*7910*/  ISETP.NE.U32.AND P2, PT, R6, 0x1, PT ;  /* 0x000000010600780c */ /* 0x000fc80003f45070 */
[----:B------:R-:W-:Y:S02]  /*7920*/  ISETP.GT.U32.AND P2, PT, R16, 0x7, !P2 ;  /* 0x000000071000780c */ /* 0x000fe40005744070 */
[----:B0-----:R-:W-:Y:S02]  /*7930*/  SEL R7, RZ, 0x1, !P1 ;  /* 0x00000001ff077807 */ /* 0x001fe40004800000 */
[----:B------:R-:W-:Y:S02]  /*7940*/  ISETP.GE.U32.AND.EX P1, PT, R3, UR7, PT, P4 ;  /* 0x0000000703007c0c */ /* 0x000fe4000bf26140 */
[----:B------:R-:W-:-:S04]  /*7950*/  SEL R6, RZ, 0x1, !P2 ;  /* 0x00000001ff067807 */ /* 0x000fc80005000000 */
[----:B------:R-:W-:Y:S02]  /*7960*/  LOP3.LUT R12, R6, R12, R7, 0x96, !PT ;  /* 0x0000000c060c7212 */ /* 0x000fe400078e9607 */
[----:B------:R-:W-:-:S05]  /*7970*/  PRMT R6, RZ, 0x7610, R6 ;  /* 0x00007610ff067816 */ /* 0x000fca0000000006 */
[----:B------:R-:W-:Y:S05]  /*7980*/  @P1 BRA `(.L_x_163) ;  /* 0x00000004004c1947 */ /* 0x000fea0003800000 */
[----:B------:R-:W-:Y:S01]  /*7990*/  ULDC.64 UR6, c[0x0][0x728] ;  /* 0x0001ca0000067ab9 */ /* 0x000fe20000000a00 */
[----:B------:R-:W0:Y:S01]  /*79a0*/  S2R R17, SR_CTAID.X ;  /* 0x0000000000117919 */ /* 0x000e220000002500 */
[----:B------:R-:W-:Y:S01]  /*79b0*/  ISETP.NE.U32.AND P1, PT, RZ, UR6, PT ;  /* 0x00000006ff007c0c */ /* 0x000fe2000bf25070 */
[----:B------:R-:W-:Y:S01]  /*79c0*/  ULDC UR9, c[0x0][0x730] ;  /* 0x0001cc0000097ab9 */ /* 0x000fe20000000800 */
[----:B------:R-:W-:Y:S01]  /*79d0*/  IMAD.MOV.U32 R6, RZ, RZ, R2 ;  /* 0x000000ffff067224 */ /* 0x000fe200078e0002 */
[----:B------:R-:W1:Y:S01]  /*79e0*/  S2R R13, SR_CTAID.Y ;  /* 0x00000000000d7919 */ /* 0x000e620000002600 */
[----:B------:R-:W-:Y:S01]  /*79f0*/  ISETP.NE.AND.EX P1, PT, RZ, UR7, PT, P1 ;  /* 0x00000007ff007c0c */ /* 0x000fe2000bf25310 */
[----:B------:R-:W-:-:S12]  /*7a00*/  IMAD.MOV.U32 R7, RZ, RZ, R3 ;  /* 0x000000ffff077224 */ /* 0x000fd800078e0003 */
[----:B------:R-:W-:Y:S05]  /*7a10*/  @!P1 BRA `(.L_x_164) ;  /* 0x0000000000289947 */ /* 0x000fea0003800000 */
[----:B------:R-:W-:Y:S02]  /*7a20*/  ULDC UR8, c[0x0][0x734] ;  /* 0x0001cd0000087ab9 */ /* 0x000fe40000000800 */
[----:B------:R-:W-:-:S05]  /*7a30*/  IADD3 R11, P1, R2, UR8, RZ ;  /* 0x00000008020b7c10 */ /* 0x000fca000ff3e0ff */
[----:B------:R-:W-:-:S04]  /*7a40*/  IMAD.X R19, RZ, RZ, R3, P1 ;  /* 0x000000ffff137224 */ /* 0x000fc800008e0603 */
[----:B------:R-:W-:-:S04]  /*7a50*/  IMAD.WIDE.U32 R8, R19, UR6, RZ ;  /* 0x0000000613087c25 */ /* 0x000fc8000f8e00ff */
[----:B------:R-:W-:-:S04]  /*7a60*/  IMAD.WIDE.U32 R8, P1, R11, UR7, R8 ;  /* 0x000000070b087c25 */ /* 0x000fc8000f820008 */
[----:B------:R-:W-:-:S04]  /*7a70*/  IMAD.WIDE.U32 R10, R11, UR6, RZ ;  /* 0x000000060b0a7c25 */ /* 0x000fc8000f8e00ff */
[----:B------:R-:W-:Y:S01]  /*7a80*/  IMAD.X R7, RZ, RZ, RZ, P1 ;  /* 0x000000ffff077224 */ /* 0x000fe200008e06ff */
[----:B------:R-:W-:Y:S01]  /*7a90*/  IADD3 RZ, P1, R11, R8, RZ ;  /* 0x000000080bff7210 */ /* 0x000fe20007f3e0ff */
[----:B------:R-:W-:-:S04]  /*7aa0*/  IMAD.MOV.U32 R6, RZ, RZ, R9 ;  /* 0x000000ffff067224 */ /* 0x000fc800078e0009 */
[----:B------:R-:W-:-:S08]  /*7ab0*/  IMAD.WIDE.U32.X R6, R19, UR7, R6, P1 ;  /* 0x0000000713067c25 */ /* 0x000fd000088e0406 */
.L_x_164:
[--C-:B------:R-:W-:Y:S01]  /*7ac0*/  SHF.R.U64 R10, R6, UR9, R7.reuse ;  /* 0x00000009060a7c19 */ /* 0x100fe20008001207 */
[----:B------:R-:W-:Y:S01]  /*7ad0*/  ULDC.64 UR6, c[0x0][0x720] ;  /* 0x0001c80000067ab9 */ /* 0x000fe20000000a00 */
[----:B------:R-:W-:Y:S01]  /*7ae0*/  SHF.R.U32.HI R6, RZ, UR9, R7 ;  /* 0x00000009ff067c19 */ /* 0x000fe20008011607 */
[----:B------:R-:W2:Y:S01]  /*7af0*/  LDC R24, c[0x0][0x144] ;  /* 0x00005100ff187b82 */ /* 0x000ea20000000800 */
[----:B------:R-:W-:Y:S01]  /*7b00*/  IADD3 R9, P1, RZ, -R10, RZ ;  /* 0x8000000aff097210 */ /* 0x000fe20007f3e0ff */
[----:B------:R-:W-:Y:S01]  /*7b10*/  ULDC.64 UR10, c[0x0][0x740] ;  /* 0x0001d000000a7ab9 */ /* 0x000fe20000000a00 */
[----:B0-----:R-:W-:Y:S01]  /*7b20*/  I2FP.F32.U32 R11, R17 ;  /* 0x00000011000b7245 */ /* 0x001fe20000201000 */
[----:B------:R-:W-:Y:S02]  /*7b30*/  ULDC UR8, c[0x0][0x708] ;  /* 0x0001c20000087ab9 */ /* 0x000fe40000000800 */
[----:B------:R-:W-:Y:S01]  /*7b40*/  IMAD.X R6, RZ, RZ, ~R6, P1 ;  /* 0x000000ffff067224 */ /* 0x000fe200008e0e06 */
[----:B------:R-:W-:Y:S01]  /*7b50*/  ISETP.NE.U32.AND P1, PT, RZ, UR10, PT ;  /* 0x0000000aff007c0c */ /* 0x000fe2000bf25070 */
[----:B------:R-:W0:Y:S02]  /*7b60*/  LDC R20, c[0x0][0x148] ;  /* 0x00005200ff147b82 */ /* 0x000e240000000800 */
[----:B------:R-:W-:Y:S01]  /*7b70*/  IMAD R8, R6, UR6, RZ ;  /* 0x0000000606087c24 */ /* 0x000fe2000f8e02ff */
[----:B------:R-:W-:Y:S01]  /*7b80*/  ISETP.NE.AND.EX P1, PT, RZ, UR11, PT, P1 ;  /* 0x0000000bff007c0c */ /* 0x000fe2000bf25310 */
[----:B------:R-:W-:Y:S01]  /*7b90*/  IMAD.WIDE.U32 R6, R9, UR6, R2 ;  /* 0x0000000609067c25 */ /* 0x000fe2000f8e0002 */
[----:B------:R-:W-:-:S03]  /*7ba0*/  ULDC UR6, c[0x0][0x150] ;  /* 0x0000540000067ab9 */ /* 0x000fc60000000800 */
[----:B------:R-:W-:Y:S02]  /*7bb0*/  IMAD R9, R9, UR7, R8 ;  /* 0x0000000709097c24 */ /* 0x000fe4000f8e0208 */
[----:B------:R-:W-:Y:S01]  /*7bc0*/  FMUL R8, R11, UR6 ;  /* 0x000000060b087c20 */ /* 0x000fe20008400000 */
[----:B------:R-:W-:Y:S01]  /*7bd0*/  ULDC UR6, c[0x0][0x718] ;  /* 0x0001c60000067ab9 */ /* 0x000fe20000000800 */
[----:B------:R-:W-:Y:S01]  /*7be0*/  ULDC UR7, c[0x0][0x154] ;  /* 0x0000550000077ab9 */ /* 0x000fe20000000800 */
[----:B------:R-:W-:-:S03]  /*7bf0*/  IMAD.IADD R7, R7, 0x1, R9 ;  /* 0x0000000107077824 */ /* 0x000fc600078e0209 */
[----:B------:R-:W3:Y:S02]  /*7c00*/  F2I.U32.TRUNC.NTZ R8, R8 ;  /* 0x0000000800087305 */ /* 0x000ee4000020f000 */
[----:B------:R-:W-:Y:S02]  /*7c10*/  SHF.R.U64 R11, R6, UR6, R7 ;  /* 0x00000006060b7c19 */ /* 0x000fe40008001207 */
[----:B-1----:R-:W-:-:S05]  /*7c20*/  I2FP.F32.U32 R6, R13 ;  /* 0x0000000d00067245 */ /* 0x002fca0000201000 */
[----:B------:R-:W-:Y:S01]  /*7c30*/  FMUL R22, R6, UR7 ;  /* 0x0000000706167c20 */ /* 0x000fe20008400000 */
[----:B------:R-:W-:Y:S01]  /*7c40*/  SHF.R.U32.HI R6, RZ, UR6, R7 ;  /* 0x00000006ff067c19 */ /* 0x000fe20008011607 */
[----:B------:R-:W-:-:S03]  /*7c50*/  ULDC UR6, c[0x0][0x758] ;  /* 0x0001d60000067ab9 */ /* 0x000fc60000000800 */
[--C-:B------:R-:W-:Y:S01]  /*7c60*/  SHF.R.U64 R21, R11, UR8, R6.reuse ;  /* 0x000000080b157c19 */ /* 0x100fe20008001206 */
[----:B------:R-:W1:Y:S01]  /*7c70*/  F2I.U32.TRUNC.NTZ R22, R22 ;  /* 0x0000001600167305 */ /* 0x000e62000020f000 */
[----:B------:R-:W-:Y:S01]  /*7c80*/  SHF.R.U32.HI R6, RZ, UR8, R6 ;  /* 0x00000008ff067c19 */ /* 0x000fe20008011606 */
[----:B---3--:R-:W-:-:S03]  /*7c90*/  IMAD.MOV R8, RZ, RZ, -R8 ;  /* 0x000000ffff087224 */ /* 0x008fc600078e0a08 */
[--C-:B------:R-:W-:Y:S01]  /*7ca0*/  SHF.R.U64 R19, R21, UR6, R6.reuse ;  /* 0x0000000615137c19 */ /* 0x100fe20008001206 */
[----:B--2---:R-:W-:Y:S01]  /*7cb0*/  IMAD R17, R24, R8, R17 ;  /* 0x0000000818117224 */ /* 0x004fe200078e0211 */
[----:B------:R-:W-:-:S03]  /*7cc0*/  SHF.R.U32.HI R23, RZ, UR6, R6 ;  /* 0x00000006ff177c19 */ /* 0x000fc60008011606 */
[----:B------:R-:W-:Y:S02]  /*7cd0*/  IMAD.MOV.U32 R6, RZ, RZ, R19 ;  /* 0x000000ffff067224 */ /* 0x000fe400078e0013 */
[----:B------:R-:W-:Y:S01]  /*7ce0*/  IMAD.MOV.U32 R7, RZ, RZ, R23 ;  /* 0x000000ffff077224 */ /* 0x000fe200078e0017 */
[----:B-1----:R-:W-:Y:S06]  /*7cf0*/  @!P1 BRA `(.L_x_165) ;  /* 0x0000000000289947 */ /* 0x002fec0003800000 */
[----:B------:R-:W-:Y:S02]  /*7d00*/  ULDC UR6, c[0x0][0x74c] ;  /* 0x0001d30000067ab9 */ /* 0x000fe40000000800 */
[----:B------:R-:W-:-:S05]  /*7d10*/  IADD3 R7, P1, R19, UR6, RZ ;  /* 0x0000000613077c10 */ /* 0x000fca000ff3e0ff */
[----:B------:R-:W-:-:S04]  /*7d20*/  IMAD.X R23, RZ, RZ, R23, P1 ;  /* 0x000000ffff177224 */ /* 0x000fc800008e0617 */
[----:B------:R-:W-:-:S04]  /*7d30*/  IMAD.WIDE.U32 R8, R23, UR10, RZ ;  /* 0x0000000a17087c25 */ /* 0x000fc8000f8e00ff */
[----:B------:R-:W-:-:S04]  /*7d40*/  IMAD.WIDE.U32 R8, P1, R7, UR11, R8 ;  /* 0x0000000b07087c25 */ /* 0x000fc8000f820008 */
[----:B------:R-:W-:-:S04]  /*7d50*/  IMAD.WIDE.U32 R6, R7, UR10, RZ ;  /* 0x0000000a07067c25 */ /* 0x000fc8000f8e00ff */
[----:B------:R-:W-:Y:S01]  /*7d60*/  IMAD.MOV.U32 R6, RZ, RZ, R9 ;  /* 0x000000ffff067224 */ /* 0x000fe200078e0009 */
[----:B------:R-:W-:Y:S01]  /*7d70*/  IADD3 RZ, P2, R7, R8, RZ ;  /* 0x0000000807ff7210 */ /* 0x000fe20007f5e0ff */
[----:B------:R-:W-:-:S04]  /*7d80*/  IMAD.X R7, RZ, RZ, RZ, P1 ;  /* 0x000000ffff077224 */ /* 0x000fc800008e06ff */
[----:B------:R-:W-:-:S08]  /*7d90*/  IMAD.WIDE.U32.X R6, R23, UR11, R6, P2 ;  /* 0x0000000b17067c25 */ /* 0x000fd000090e0406 */
.L_x_165:
[----:B------:R-:W-:Y:S01]  /*7da0*/  ISETP.NE.AND P1, PT, R0, 0x1, PT ;  /* 0x000000010000780c */ /* 0x000fe20003f25270 */
[----:B------:R-:W-:Y:S01]  /*7db0*/  ULDC UR6, c[0x0][0x748] ;  /* 0x0001d20000067ab9 */ /* 0x000fe20000000800 */
[----:B------:R-:W-:Y:S01]  /*7dc0*/  IMAD.MOV R22, RZ, RZ, -R22 ;  /* 0x000000ffff167224 */ /* 0x000fe200078e0a16 */
[----:B------:R-:W-:Y:S01]  /*7dd0*/  SHF.R.U64 R6, R6, UR6, R7 ;  /* 0x0000000606067c19 */ /* 0x000fe20008001207 */
[----:B------:R-:W-:Y:S01]  /*7de0*/  ULDC UR6, c[0x0][0x738] ;  /* 0x0001ce0000067ab9 */ /* 0x000fe20000000800 */
[----:B------:R-:W-:Y:S01]  /*7df0*/  LOP3.LUT R21, R21, UR13, RZ, 0xc0, !PT ;  /* 0x0000000d15157c12 */ /* 0x000fe2000f8ec0ff */
[----:B------:R-:W-:Y:S02]  /*7e00*/  ULDC UR7, c[0x0][0x710] ;  /* 0x0001c40000077ab9 */ /* 0x000fe40000000800 */
[----:B------:R-:W-:Y:S02]  /*7e10*/  IMAD.MOV R8, RZ, RZ, -R6 ;  /* 0x000000ffff087224 */ /* 0x000fe400078e0a06 */
[----:B------:R-:W-:-:S02]  /*7e20*/  IMAD R6, R6, UR21, R21 ;  /* 0x0000001506067c24 */ /* 0x000fc4000f8e0215 */
[----:B------:R-:W-:Y:S01]  /*7e30*/  IMAD R19, R8, UR6, R19 ;  /* 0x0000000608137c24 */ /* 0x000fe2000f8e0213 */
[----:B------:R-:W-:Y:S01]  /*7e40*/  ULDC UR6, c[0x0][0x700] ;  /* 0x0001c00000067ab9 */ /* 0x000fe20000000800 */
[----:B0-----:R-:W-:Y:S01]  /*7e50*/  @P1 IMAD R17, R20, R22, R13 ;  /* 0x0000001614111224 */ /* 0x001fe200078e020d */
[----:B------:R-:W-:-:S03]  /*7e60*/  LOP3.LUT R20, R11, UR5, RZ, 0xc0, !PT ;  /* 0x000000050b147c12 */ /* 0x000fc6000f8ec0ff */
[----:B------:R-:W-:Y:S02]  /*7e70*/  IMAD R13, R6, UR7, R17 ;  /* 0x00000007060d7c24 */ /* 0x000fe4000f8e0211 */
[----:B------:R-:W-:Y:S02]  /*7e80*/  IMAD R8, R19, UR6, R20 ;  /* 0x0000000613087c24 */ /* 0x000fe4000f8e0214 */
[----:B------:R-:W-:-:S03]  /*7e90*/  IMAD.MOV.U32 R6, RZ, RZ, 0x1 ;  /* 0x00000001ff067424 */ /* 0x000fc600078e00ff */
[----:B------:R-:W-:Y:S02]  /*7ea0*/  SEL R17, R8, R13, !P1 ;  /* 0x0000000d08117207 */ /* 0x000fe40004800000 */
[----:B------:R-:W-:-:S07]  /*7eb0*/  SEL R13, R13, R8, !P1 ;  /* 0x000000080d0d7207 */ /* 0x000fce0004800000 */
.L_x_163:
[----:B------:R-:W-:Y:S05]  /*7ec0*/  BSYNC B1 ;  /* 0x0000000000017941 */ /* 0x000fea0003800000 */
.L_x_162:
[----:B------:R-:W-:-:S13]  /*7ed0*/  LOP3.LUT P1, RZ, R6, 0xff, RZ, 0xc0, !PT ;  /* 0x000000ff06ff7812 */ /* 0x000fda000782c0ff */
[----:B------:R-:W-:Y:S05]  /*7ee0*/  @P1 BRA `(.L_x_166) ;  /* 0xfffffff400141947 */ /* 0x000fea000383ffff */
[----:B------:R-:W-:Y:S05]  /*7ef0*/  BSYNC B0 ;  /* 0x0000000000007941 */ /* 0x000fea0003800000 */
.L_x_154:
[----:B------:R-:W-:-:S03]  /*7f00*/  UMOV UR6, 0xffffffff ;  /* 0xffffffff00067882 */ /* 0x000fc60000000000 */
[----:B------:R-:W-:Y:S05]  /*7f10*/  BRA.DIV UR6, `(.L_x_167) ;  /* 0x0000000606947947 */ /* 0x000fea000b800000 */
[----:B------:R-:W-:-:S13]  /*7f20*/  ELECT P0, URZ, PT ;  /* 0x00000000003f782f */ /* 0x000fda0003800000 */
.L_x_185:
[----:B------:R-:W-:Y:S04]  /*7f30*/  BSSY B0, `(.L_x_168) ;  /* 0x000004f000007945 */ /* 0x000fe80003800000 */
[----:B------:R-:W-:Y:S05]  /*7f40*/  @!P0 BRA `(.L_x_169) ;  /* 0x0000000400348947 */ /* 0x000fea0003800000 */
[----:B------:R-:W-:-:S04]  /*7f50*/  LOP3.LUT R4, R4, 0x2, RZ, 0xfc, !PT ;  /* 0x0000000204047812 */ /* 0x000fc800078efcff */
[----:B------:R-:W-:-:S13]  /*7f60*/  ISETP.NE.AND P0, PT, R4, 0x3, PT ;  /* 0x000000030400780c */ /* 0x000fda0003f05270 */
[----:B------:R-:W-:Y:S05]  /*7f70*/  @!P0 BRA `(.L_x_170) ;  /* 0x0000000000048947 */ /* 0x000fea0003800000 */
[----:B------:R-:W-:Y:S01]  /*7f80*/  BPT.TRAP 0x1 ;  /* 0x000000040000795c */ /* 0x000fe20000300000 */
.L_x_170:
[----:B------:R-:W0:Y:S01]  /*7f90*/  S2R R3, SR_CgaCtaId ;  /* 0x0000000000037919 */ /* 0x000e220000008800 */
[----:B------:R-:W-:Y:S02]  /*7fa0*/  MOV R0, 0x400 ;  /* 0x0000040000007802 */ /* 0x000fe40000000f00 */
[----:B------:R-:W-:Y:S02]  /*7fb0*/  SHF.L.U32 R2, R12, 0x1f, RZ ;  /* 0x0000001f0c027819 */ /* 0x000fe400000006ff */
[----:B0-----:R-:W-:-:S05]  /*7fc0*/  LEA R0, R3, R0, 0x18 ;  /* 0x0000000003007211 */ /* 0x001fca00078ec0ff */
[----:B------:R-:W-:-:S04]  /*7fd0*/  VIADD R0, R0, 0x40 ;  /* 0x0000004000007836 */ /* 0x000fc80000000000 */
[C---:B------:R-:W-:Y:S02]  /*7fe0*/  IMAD R7, R5.reuse, 0x8, R0 ;  /* 0x0000000805077824 */ /* 0x040fe400078e0200 */
[----:B------:R-:W-:Y:S02]  /*7ff0*/  VIADD R5, R5, 0x1 ;  /* 0x0000000105057836 */ /* 0x000fe40000000000 */
[----:B------:R-:W0:Y:S03]  /*8000*/  SYNCS.PHASECHK.TRANS64.TRYWAIT P0, [R7+URZ], R2 ;  /* 0x00000002070075a7 */ /* 0x000e26000800017f */
[----:B------:R-:W-:-:S04]  /*8010*/  ISETP.NE.AND P1, PT, R5, 0x8, PT ;  /* 0x000000080500780c */ /* 0x000fc80003f25270 */
[----:B------:R-:W-:Y:S02]  /*8020*/  SEL R3, RZ, 0x1, P1 ;  /* 0x00000001ff037807 */ /* 0x000fe40000800000 */
[----:B------:R-:W-:Y:S02]  /*8030*/  SEL R5, R5, RZ, P1 ;  /* 0x000000ff05057207 */ /* 0x000fe40000800000 */
[----:B------:R-:W-:-:S03]  /*8040*/  LOP3.LUT R12, R12, R3, RZ, 0x3c, !PT ;  /* 0x000000030c0c7212 */ /* 0x000fc600078e3cff */
[----:B------:R-:W-:Y:S01]  /*8050*/  IMAD R9, R5, 0x8, R0 ;  /* 0x0000000805097824 */ /* 0x000fe200078e0200 */
[----:B------:R-:W-:Y:S01]  /*8060*/  SHF.L.U32 R4, R12, 0x1f, RZ ;  /* 0x0000001f0c047819 */ /* 0x000fe200000006ff */
[----:B0-----:R-:W-:Y:S06]  /*8070*/  @!P0 BRA `(.L_x_171) ;  /* 0x0000000400608947 */ /* 0x001fec0003800000 */
.L_x_186:
[----:B------:R-:W1:Y:S01]  /*8080*/  SYNCS.PHASECHK.TRANS64.TRYWAIT P0, [R9+URZ], R4 ;  /* 0x00000004090075a7 */ /* 0x000e62000800017f */
[----:B0-----:R-:W-:-:S05]  /*8090*/  VIADD R2, R5, 0x1 ;  /* 0x0000000105027836 */ /* 0x001fca0000000000 */
[----:B------:R-:W-:-:S04]  /*80a0*/  ISETP.NE.AND P1, PT, R2, 0x8, PT ;  /* 0x000000080200780c */ /* 0x000fc80003f25270 */
[----:B------:R-:W-:Y:S02]  /*80b0*/  SEL R3, RZ, 0x1, P1 ;  /* 0x00000001ff037807 */ /* 0x000fe40000800000 */
[----:B------:R-:W-:Y:S02]  /*80c0*/  SEL R7, R2, RZ, P1 ;  /* 0x000000ff02077207 */ /* 0x000fe40000800000 */
[----:B------:R-:W-:-:S03]  /*80d0*/  LOP3.LUT R12, R12, R3, RZ, 0x3c, !PT ;  /* 0x000000030c0c7212 */ /* 0x000fc600078e3cff */
[----:B------:R-:W-:Y:S01]  /*80e0*/  IMAD R6, R7, 0x8, R0 ;  /* 0x0000000807067824 */ /* 0x000fe200078e0200 */
[----:B------:R-:W-:Y:S01]  /*80f0*/  SHF.L.U32 R5, R12, 0x1f, RZ ;  /* 0x0000001f0c057819 */ /* 0x000fe200000006ff */
[----:B-1----:R-:W-:Y:S06]  /*8100*/  @!P0 BRA `(.L_x_172) ;  /* 0x0000000400508947 */ /* 0x002fec0003800000 */
.L_x_187:
[----:B------:R-:W1:Y:S01]  /*8110*/  SYNCS.PHASECHK.TRANS64.TRYWAIT P0, [R6+URZ], R5 ;  /* 0x00000005060075a7 */ /* 0x000e62000800017f */
[----:B------:R-:W-:-:S05]  /*8120*/  VIADD R2, R7, 0x1 ;  /* 0x0000000107027836 */ /* 0x000fca0000000000 */
[----:B------:R-:W-:-:S04]  /*8130*/  ISETP.NE.AND P1, PT, R2, 0x8, PT ;  /* 0x000000080200780c */ /* 0x000fc80003f25270 */
[----:B------:R-:W-:Y:S02]  /*8140*/  SEL R3, RZ, 0x1, P1 ;  /* 0x00000001ff037807 */ /* 0x000fe40000800000 */
[----:B------:R-:W-:Y:S02]  /*8150*/  SEL R7, R2, RZ, P1 ;  /* 0x000000ff02077207 */ /* 0x000fe40000800000 */
[----:B------:R-:W-:-:S03]  /*8160*/  LOP3.LUT R12, R12, R3, RZ, 0x3c, !PT ;  /* 0x000000030c0c7212 */ /* 0x000fc600078e3cff */
[----:B0-----:R-:W-:Y:S01]  /*8170*/  IMAD R9, R7, 0x8, R0 ;  /* 0x0000000807097824 */ /* 0x001fe200078e0200 */
[----:B------:R-:W-:Y:S01]  /*8180*/  SHF.L.U32 R4, R12, 0x1f, RZ ;  /* 0x0000001f0c047819 */ /* 0x000fe200000006ff */
[----:B-1----:R-:W-:Y:S06]  /*8190*/  @!P0 BRA `(.L_x_173) ;  /* 0x0000000400408947 */ /* 0x002fec0003800000 */
.L_x_188:
        /* <DEDUP_REMOVED lines=9> */
.L_x_189:
        /* <DEDUP_REMOVED lines=9> */
.L_x_190:
        /* <DEDUP_REMOVED lines=9> */
.L_x_191:
[----:B------:R-:W1:Y:S01]  /*8350*/  SYNCS.PHASECHK.TRANS64.TRYWAIT P0, [R6+URZ], R5 ;  /* 0x00000005060075a7 */ /* 0x000e62000800017f */
[----:B------:R-:W-:-:S05]  /*8360*/  VIADD R2, R7, 0x1 ;  /* 0x0000000107027836 */ /* 0x000fca0000000000 */
[----:B------:R-:W-:-:S04]  /*8370*/  ISETP.NE.AND P1, PT, R2, 0x8, PT ;  /* 0x000000080200780c */ /* 0x000fc80003f25270 */
[----:B0-----:R-:W-:Y:S02]  /*8380*/  SEL R4, RZ, 0x1, P1 ;  /* 0x00000001ff047807 */ /* 0x001fe40000800000 */
[----:B------:R-:W-:Y:S02]  /*8390*/  SEL R3, R2, RZ, P1 ;  /* 0x000000ff02037207 */ /* 0x000fe40000800000 */
[----:B------:R-:W-:Y:S01]  /*83a0*/  LOP3.LUT R4, R11, R4, RZ, 0x3c, !PT ;  /* 0x000000040b047212 */ /* 0x000fe200078e3cff */
[----:B-1----:R-:W-:Y:S06]  /*83b0*/  @!P0 BRA `(.L_x_177) ;  /* 0x0000000400088947 */ /* 0x002fec0003800000 */
.L_x_192:
[----:B------:R-:W-:Y:S01]  /*83c0*/  IMAD R3, R3, 0x8, R0 ;  /* 0x0000000803037824 */ /* 0x000fe200078e0200 */
[----:B------:R-:W-:-:S07]  /*83d0*/  SHF.L.U32 R0, R4, 0x1f, RZ ;  /* 0x0000001f04007819 */ /* 0x000fce00000006ff */
.L_x_178:
[----:B-1----:R1:W2:Y:S02]  /*83e0*/  SYNCS.PHASECHK.TRANS64.TRYWAIT P0, [R3+URZ], R0 ;  /* 0x00000000030075a7 */ /* 0x0022a4000800017f */
[----:B--2---:R-:W-:Y:S05]  /*83f0*/  @!P0 NANOSLEEP.SYNCS 0x989680 ;  /* 0x009896800000895d */ /* 0x004fea0003900000 */
[----:B------:R-:W2:Y:S02]  /*8400*/  @!P0 SYNCS.PHASECHK.TRANS64 P0, [R3+URZ], R0 ;  /* 0x00000000030085a7 */ /* 0x000ea4000800007f */
[----:B--2---:R-:W-:Y:S05]  /*8410*/  @!P0 BRA `(.L_x_178) ;  /* 0xfffffffc00f08947 */ /* 0x004fea000383ffff */
.L_x_169:
[----:B------:R-:W-:Y:S05]  /*8420*/  BSYNC B0 ;  /* 0x0000000000007941 */ /* 0x000fea0003800000 */
.L_x_168:
[----:B------:R-:W-:Y:S05]  /*8430*/  EXIT ;  /* 0x000000000000794d */ /* 0x000fea0003800000 */
.L_x_18:
[----:B-1----:R-:W-:-:S04]  /*8440*/  IMAD.U32 R12, RZ, RZ, UR8 ;  /* 0x00000008ff0c7e24 */ /* 0x002fc8000f8e00ff */
[----:B------:R1:W4:Y:S03]  /*8450*/  SYNCS.PHASECHK.TRANS64.TRYWAIT P0, [R12+URZ], R11 ;  /* 0x0000000b0c0075a7 */ /* 0x000326000800017f */
[----:B----4-:R-:W-:Y:S05]  /*8460*/  @!P0 NANOSLEEP.SYNCS 0x989680 ;  /* 0x009896800000895d */ /* 0x010fea0003900000 */
[----:B------:R-:W4:Y:S02]  /*8470*/  @!P0 SYNCS.PHASECHK.TRANS64 P0, [R12+URZ], R11 ;  /* 0x0000000b0c0085a7 */ /* 0x000f24000800007f */
[----:B----4-:R-:W-:Y:S05]  /*8480*/  @!P0 BRA `(.L_x_18) ;  /* 0xfffffffc00ec8947 */ /* 0x010fea000383ffff */
[----:B------:R-:W-:Y:S05]  /*8490*/  BRA `(.L_x_17) ;  /* 0xffffff9000987947 */ /* 0x000fea000383ffff */
.L_x_155:
[----:B------:R-:W-:Y:S01]  /*84a0*/  BSSY B1, `(.L_x_179) ;  /* 0x0000006000017945 */ /* 0x000fe20003800000 */
[----:B------:R-:W-:-:S07]  /*84b0*/  IMAD.MOV.U32 R6, RZ, RZ, -0x1 ;  /* 0xffffffffff067424 */ /* 0x000fce00078e00ff */
[----:B------:R-:W-:Y:S05]  /*84c0*/  WARPSYNC.COLLECTIVE R6, `(.L_x_180) ;  /* 0x00000000060c7348 */ /* 0x000fea0003c00000 */
[----:B------:R-:W-:Y:S02]  /*84d0*/  ELECT P1, UR62, PT ;  /* 0x00000000003e782f */ /* 0x000fe40003820000 */
[----:B------:R-:W-:Y:S01]  /*84e0*/  MOV R6, UR62 ;  /* 0x0000003e00067c02 */ /* 0x000fe20008000f00 */
[----:B------:R-:W-:Y:S10]  /*84f0*/  ENDCOLLECTIVE ;  /* 0x000000000000791b */ /* 0x000ff40003800000 */
.L_x_180:
[----:B------:R-:W-:Y:S05]  /*8500*/  BSYNC B1 ;  /* 0x0000000000017941 */ /* 0x000fea0003800000 */
.L_x_179:
[----:B------:R-:W-:Y:S05]  /*8510*/  BRA `(.L_x_181) ;  /* 0xffffffec00947947 */ /* 0x000fea000383ffff */
.L_x_158:
[----:B0-----:R0:W1:Y:S02]  /*8520*/  SYNCS.PHASECHK.TRANS64.TRYWAIT P1, [R20+URZ+0x40], R9 ;  /* 0x00004009140075a7 */ /* 0x001064000802017f */
[----:B-1----:R-:W-:Y:S05]  /*8530*/  @!P1 NANOSLEEP.SYNCS 0x989680 ;  /* 0x009896800000995d */ /* 0x002fea0003900000 */
[----:B------:R-:W1:Y:S02]  /*8540*/  @!P1 SYNCS.PHASECHK.TRANS64 P1, [R20+URZ+0x40], R9 ;  /* 0x00004009140095a7 */ /* 0x000e64000802007f */
[----:B-1----:R-:W-:Y:S05]  /*8550*/  @!P1 BRA `(.L_x_158) ;  /* 0xfffffffc00f09947 */ /* 0x002fea000383ffff */
[----:B------:R-:W-:Y:S05]  /*8560*/  BRA `(.L_x_182) ;  /* 0xffffffec00cc7947 */ /* 0x000fea000383ffff */
.L_x_167:
[----:B------:R-:W-:Y:S01]  /*8570*/  BSSY B0, `(.L_x_183) ;  /* 0x0000006000007945 */ /* 0x000fe20003800000 */
[----:B------:R-:W-:-:S07]  /*8580*/  IMAD.MOV.U32 R6, RZ, RZ, -0x1 ;  /* 0xffffffffff067424 */ /* 0x000fce00078e00ff */
[----:B------:R-:W-:Y:S05]  /*8590*/  WARPSYNC.COLLECTIVE R6, `(.L_x_184) ;  /* 0x00000000060c7348 */ /* 0x000fea0003c00000 */
[----:B------:R-:W-:Y:S02]  /*85a0*/  ELECT P1, UR62, PT ;  /* 0x00000000003e782f */ /* 0x000fe40003820000 */
[----:B------:R-:W-:Y:S01]  /*85b0*/  MOV R6, UR62 ;  /* 0x0000003e00067c02 */ /* 0x000fe20008000f00 */
[----:B------:R-:W-:Y:S10]  /*85c0*/  ENDCOLLECTIVE ;  /* 0x000000000000791b */ /* 0x000ff40003800000 */
.L_x_184:
[----:B------:R-:W-:Y:S05]  /*85d0*/  BSYNC B0 ;  /* 0x0000000000007941 */ /* 0x000fea0003800000 */
.L_x_183:
[----:B------:R-:W-:Y:S01]  /*85e0*/  PLOP3.LUT P0, PT, P1, PT, PT, 0x80, 0x0 ;  /* 0x000000000000781c */ /* 0x000fe20000f0f070 */
[----:B------:R-:W-:-:S12]  /*85f0*/  BRA `(.L_x_185) ;  /* 0xfffffff8004c7947 */ /* 0x000fd8000383ffff */
.L_x_171:
[----:B0-----:R0:W1:Y:S02]  /*8600*/  SYNCS.PHASECHK.TRANS64.TRYWAIT P0, [R7+URZ], R2 ;  /* 0x00000002070075a7 */ /* 0x001064000800017f */
[----:B-1----:R-:W-:Y:S05]  /*8610*/  @!P0 NANOSLEEP.SYNCS 0x989680 ;  /* 0x009896800000895d */ /* 0x002fea0003900000 */
[----:B------:R-:W1:Y:S02]  /*8620*/  @!P0 SYNCS.PHASECHK.TRANS64 P0, [R7+URZ], R2 ;  /* 0x00000002070085a7 */ /* 0x000e64000800007f */
[----:B-1----:R-:W-:Y:S05]  /*8630*/  @!P0 BRA `(.L_x_171) ;  /* 0xfffffffc00f08947 */ /* 0x002fea000383ffff */
[----:B------:R-:W-:Y:S05]  /*8640*/  BRA `(.L_x_186) ;  /* 0xfffffff8008c7947 */ /* 0x000fea000383ffff */
.L_x_172:
[----:B0-----:R0:W1:Y:S02]  /*8650*/  SYNCS.PHASECHK.TRANS64.TRYWAIT P0, [R9+URZ], R4 ;  /* 0x00000004090075a7 */ /* 0x001064000800017f */
[----:B-1----:R-:W-:Y:S05]  /*8660*/  @!P0 NANOSLEEP.SYNCS 0x989680 ;  /* 0x009896800000895d */ /* 0x002fea0003900000 */
[----:B------:R-:W1:Y:S02]  /*8670*/  @!P0 SYNCS.PHASECHK.TRANS64 P0, [R9+URZ], R4 ;  /* 0x00000004090085a7 */ /* 0x000e64000800007f */
[----:B-1----:R-:W-:Y:S05]  /*8680*/  @!P0 BRA `(.L_x_172) ;  /* 0xfffffffc00f08947 */ /* 0x002fea000383ffff */
[----:B------:R-:W-:Y:S05]  /*8690*/  BRA `(.L_x_187) ;  /* 0xfffffff8009c7947 */ /* 0x000fea000383ffff */
.L_x_173:
[----:B0-----:R0:W1:Y:S02]  /*86a0*/  SYNCS.PHASECHK.TRANS64.TRYWAIT P0, [R6+URZ], R5 ;  /* 0x00000005060075a7 */ /* 0x001064000800017f */
[----:B-1----:R-:W-:Y:S05]  /*86b0*/  @!P0 NANOSLEEP.SYNCS 0x989680 ;  /* 0x009896800000895d */ /* 0x002fea0003900000 */
[----:B------:R-:W1:Y:S02]  /*86c0*/  @!P0 SYNCS.PHASECHK.TRANS64 P0, [R6+URZ], R5 ;  /* 0x00000005060085a7 */ /* 0x000e64000800007f */
[----:B-1----:R-:W-:Y:S05]  /*86d0*/  @!P0 BRA `(.L_x_173) ;  /* 0xfffffffc00f08947 */ /* 0x002fea000383ffff */
[----:B------:R-:W-:Y:S05]  /*86e0*/  BRA `(.L_x_188) ;  /* 0xfffffff800ac7947 */ /* 0x000fea000383ffff */
.L_x_174:
[----:B0-----:R0:W1:Y:S02]  /*86f0*/  SYNCS.PHASECHK.TRANS64.TRYWAIT P0, [R9+URZ], R4 ;  /* 0x00000004090075a7 */ /* 0x001064000800017f */
[----:B-1----:R-:W-:Y:S05]  /*8700*/  @!P0 NANOSLEEP.SYNCS 0x989680 ;  /* 0x009896800000895d */ /* 0x002fea0003900000 */
[----:B------:R-:W1:Y:S02]  /*8710*/  @!P0 SYNCS.PHASECHK.TRANS64 P0, [R9+URZ], R4 ;  /* 0x00000004090085a7 */ /* 0x000e64000800007f */
[----:B-1----:R-:W-:Y:S05]  /*8720*/  @!P0 BRA `(.L_x_174) ;  /* 0xfffffffc00f08947 */ /* 0x002fea000383ffff */
[----:B------:R-:W-:Y:S05]  /*8730*/  BRA `(.L_x_189) ;  /* 0xfffffff800bc7947 */ /* 0x000fea000383ffff */
.L_x_175:
[----:B0-----:R0:W1:Y:S02]  /*8740*/  SYNCS.PHASECHK.TRANS64.TRYWAIT P0, [R6+URZ], R5 ;  /* 0x00000005060075a7 */ /* 0x001064000800017f */
[----:B-1----:R-:W-:Y:S05]  /*8750*/  @!P0 NANOSLEEP.SYNCS 0x989680 ;  /* 0x009896800000895d */ /* 0x002fea0003900000 */
[----:B------:R-:W1:Y:S02]  /*8760*/  @!P0 SYNCS.PHASECHK.TRANS64 P0, [R6+URZ], R5 ;  /* 0x00000005060085a7 */ /* 0x000e64000800007f */
[----:B-1----:R-:W-:Y:S05]  /*8770*/  @!P0 BRA `(.L_x_175) ;  /* 0xfffffffc00f08947 */ /* 0x002fea000383ffff */
[----:B------:R-:W-:Y:S05]  /*8780*/  BRA `(.L_x_190) ;  /* 0xfffffff800cc7947 */ /* 0x000fea000383ffff */
.L_x_176:
[----:B0-----:R0:W1:Y:S02]  /*8790*/  SYNCS.PHASECHK.TRANS64.TRYWAIT P0, [R9+URZ], R4 ;  /* 0x00000004090075a7 */ /* 0x001064000800017f */
[----:B-1----:R-:W-:Y:S05]  /*87a0*/  @!P0 NANOSLEEP.SYNCS 0x989680 ;  /* 0x009896800000895d */ /* 0x002fea0003900000 */
[----:B------:R-:W1:Y:S02]  /*87b0*/  @!P0 SYNCS.PHASECHK.TRANS64 P0, [R9+URZ], R4 ;  /* 0x00000004090085a7 */ /* 0x000e64000800007f */
[----:B-1----:R-:W-:Y:S05]  /*87c0*/  @!P0 BRA `(.L_x_176) ;  /* 0xfffffffc00f08947 */ /* 0x002fea000383ffff */
[----:B------:R-:W-:Y:S05]  /*87d0*/  BRA `(.L_x_191) ;  /* 0xfffffff800dc7947 */ /* 0x000fea000383ffff */
.L_x_177:
[----:B0-----:R0:W1:Y:S02]  /*87e0*/  SYNCS.PHASECHK.TRANS64.TRYWAIT P0, [R6+URZ], R5 ;  /* 0x00000005060075a7 */ /* 0x001064000800017f */
[----:B-1----:R-:W-:Y:S05]  /*87f0*/  @!P0 NANOSLEEP.SYNCS 0x989680 ;  /* 0x009896800000895d */ /* 0x002fea0003900000 */
[----:B------:R-:W1:Y:S02]  /*8800*/  @!P0 SYNCS.PHASECHK.TRANS64 P0, [R6+URZ], R5 ;  /* 0x00000005060085a7 */ /* 0x000e64000800007f */
[----:B-1----:R-:W-:Y:S05]  /*8810*/  @!P0 BRA `(.L_x_177) ;  /* 0xfffffffc00f08947 */ /* 0x002fea000383ffff */
[----:B------:R-:W-:Y:S05]  /*8820*/  BRA `(.L_x_192) ;  /* 0xfffffff800e47947 */ /* 0x000fea000383ffff */
.L_x_193:
[----:B------:R-:W-:-:S00]  /*8830*/  BRA `(.L_x_193) ;  /* 0xfffffffc00fc7947 */ /* 0x000fc0000383ffff */
[----:B------:R-:W-:-:S00]  /*8840*/  NOP ;  /* 0x0000000000007918 */ /* 0x000fc00000000000 */
        /* <DEDUP_REMOVED lines=11> */
.L_x_194:


//--------------------- .nv.shared._ZN7cutlass13device_kernelINS_4gemm6kernel13GemmUniversalIN4cute5tupleIJiiiiEEENS1_10collective13CollectiveMmaINS1_40MainloopSm90TmaGmmaWarpSpecializedSparseILi8ENS5_IJNS4_1CILi1EEESB_SB_EEENS1_35KernelTmaWarpSpecializedCooperativeEEENS5_IJNSA_ILi256EEENSA_ILi64EEESG_EEENS_6half_tENS5_IJNS4_6LayoutINS5_IJiNS5_IJNSA_ILi2EEEiEEEiEEENS5_IJlNS5_IJSB_SK_EEElEEEEENSJ_INS5_IJNS5_IJNS5_IJNSA_ILi8EEESK_NSA_ILi4EEEEEEiEEENS5_IJNS5_IJNSA_ILi16EEESK_SK_EEEiEEEiEEENS5_IJNS5_IJNS5_IJSG_SU_NSA_ILi1024EEEEEENSA_ILi4096EEEEEENS5_IJNS5_IJSB_NSA_ILi512EEENSA_ILi32EEEEEElEEElEEEEEEEESI_NS5_IJlSB_lEEENS4_8TiledMMAINS4_8MMA_AtomIJNS4_4SM904GMMA6SPARSE26GMMA_64x64x32_F32F16F16_SSILNS1D_5MajorE0ELS1G_0ELNS1D_7ScaleInE1ELS1H_1ELNS1D_9SparseSelE0EEEEEENSJ_INS5_IJSK_SB_SB_EEENS5_IJSB_NSA_ILi0EEES1M_EEEEENS5_IJNS4_10UnderscoreES1P_S1P_EEEEENS4_13SM90_TMA_LOADENS4_14ComposedLayoutINS4_7SwizzleILi2ELi4ELi3EEENS4_25smem_sparse_ptr_flag_bitsILi2ELi16EEENSJ_INS5_IJNS5_IJSB_SQ_EEENS5_IJSK_S13_EEEEEENS5_IJNS5_IJS1M_SG_EEESN_EEEEEEEvNS4_8identityES1S_NS1T_INS1U_ILi3ELi4ELi3EEENS4_18smem_ptr_flag_bitsILi16EEENSJ_INS5_IJSQ_SG_EEENS5_IJSG_SB_EEEEEEEvS25_EENS_8epilogue10collective6detail29Sm90TmaWarpSpecializedAdapterINS2F_15DefaultEpilogueIfNS5_IJSB_llEEES2J_NS2E_6thread17LinearCombinationIfLi1EffLNS2K_9ScaleType4KindE0ELNS_15FloatRoundStyleE2EfEENS1_15EpilogueDefaultEEEEEvvEEEEvNT_6ParamsE --------------------------
	.section	.nv.shared._ZN7cutlass13device_kernelINS_4gemm6kernel13GemmUniversalIN4cute5tupleIJiiiiEEENS1_10collective13CollectiveMmaINS1_40MainloopSm90TmaGmmaWarpSpecializedSparseILi8ENS5_IJNS4_1CILi1EEESB_SB_EEENS1_35KernelTmaWarpSpecializedCooperativeEEENS5_IJNSA_ILi256EEENSA_ILi64EEESG_EEENS_6half_tENS5_IJNS4_6LayoutINS5_IJiNS5_IJNSA_ILi2EEEiEEEiEEENS5_IJlNS5_IJSB_SK_EEElEEEEENSJ_INS5_IJNS5_IJNS5_IJNSA_ILi8EEESK_NSA_ILi4EEEEEEiEEENS5_IJNS5_IJNSA_ILi16EEESK_SK_EEEiEEEiEEENS5_IJNS5_IJNS5_IJSG_SU_NSA_ILi1024EEEEEENSA_ILi4096EEEEEENS5_IJNS5_IJSB_NSA_ILi512EEENSA_ILi32EEEEEElEEElEEEEEEEESI_NS5_IJlSB_lEEENS4_8TiledMMAINS4_8MMA_AtomIJNS4_4SM904GMMA6SPARSE26GMMA_64x64x32_F32F16F16_SSILNS1D_5MajorE0ELS1G_0ELNS1D_7ScaleInE1ELS1H_1ELNS1D_9SparseSelE0EEEEEENSJ_INS5_IJSK_SB_SB_EEENS5_IJSB_NSA_ILi0EEES1M_EEEEENS5_IJNS4_10UnderscoreES1P_S1P_EEEEENS4_13SM90_TMA_LOADENS4_14ComposedLayoutINS4_7SwizzleILi2ELi4ELi3EEENS4_25smem_sparse_ptr_flag_bitsILi2ELi16EEENSJ_INS5_IJNS5_IJSB_SQ_EEENS5_IJSK_S13_EEEEEENS5_IJNS5_IJS1M_SG_EEESN_EEEEEEEvNS4_8identityES1S_NS1T_INS1U_ILi3ELi4ELi3EEENS4_18smem_ptr_flag_bitsILi16EEENSJ_INS5_IJSQ_SG_EEENS5_IJSG_SB_EEEEEEEvS25_EENS_8epilogue10collective6detail29Sm90TmaWarpSpecializedAdapterINS2F_15DefaultEpilogueIfNS5_IJSB_llEEES2J_NS2E_6thread17LinearCombinationIfLi1EffLNS2K_9ScaleType4KindE0ELNS_15FloatRoundStyleE2EfEENS1_15EpilogueDefaultEEEEEvvEEEEvNT_6ParamsE,"aw",@nobits
	.sectionflags	@""
	.align	16
	.zero		1024


//--------------------- .nv.shared.reserved.0     --------------------------
	.section	.nv.shared.reserved.0,"aw",@nobits
	.weak		__nv_reservedSMEM_offset_0_alias
	.size		__nv_reservedSMEM_offset_0_alias, 0, 0
	.other		__nv_reservedSMEM_offset_0_alias,@"STO_CUDA_RESERVED_SHARED STV_DEFAULT"
__nv_reservedSMEM_offset_0_alias:
	.zero		0


//--------------------- .nv.global                --------------------------
	.section	.nv.global,"aw",@nobits
.nv.global:
	.type		_ZN39_INTERNAL_1474eac8_4_k_cu_655cbe87_34274cute1_E,@object
	.size		_ZN39_INTERNAL_1474eac8_4_k_cu_655cbe87_34274cute1_E,(_ZN39_INTERNAL_1474eac8_4_k_cu_655cbe87_34274cuda3std3__45__cpo6cbeginE - _ZN39_INTERNAL_1474eac8_4_k_cu_655cbe87_34274cute1_E)
_ZN39_INTERNAL_1474eac8_4_k_cu_655cbe87_34274cute1_E:
	.zero		1
	.type		_ZN39_INTERNAL_1474eac8_4_k_cu_655cbe87_34274cuda3std3__45__cpo6cbeginE,@object
	.size		_ZN39_INTERNAL_1474eac8_4_k_cu_655cbe87_34274cuda3std3__45__cpo6cbeginE,(_ZN39_INTERNAL_1474eac8_4_k_cu_655cbe87_34274cuda3std3__48in_placeE - _ZN39_INTERNAL_1474eac8_4_k_cu_655cbe87_34274cuda3std3__45__cpo6cbeginE)
_ZN39_INTERNAL_1474eac8_4_k_cu_655cbe87_34274cuda3std3__45__cpo6cbeginE:
	.zero		1
	.type		_ZN39_INTERNAL_1474eac8_4_k_cu_655cbe87_34274cuda3std3__48in_placeE,@object
	.size		_ZN39_INTERNAL_1474eac8_4_k_cu_655cbe87_34274cuda3std3__48in_placeE,(_ZN39_INTERNAL_1474eac8_4_k_cu_655cbe87_34274cuda3std6ranges3__45__cpo9iter_moveE - _ZN39_INTERNAL_1474eac8_4_k_cu_655cbe87_34274cuda3std3__48in_placeE)
_ZN39_INTERNAL_1474eac8_4_k_cu_655cbe87_34274cuda3std3__48in_placeE:
	.zero		1
	.type		_ZN39_INTERNAL_1474eac8_4_k_cu_655cbe87_34274cuda3std6ranges3__45__cpo9iter_moveE,@object
	.size		_ZN39_INTERNAL_1474eac8_4_k_cu_655cbe87_34274cuda3std6ranges3__45__cpo9iter_moveE,(_ZN39_INTERNAL_1474eac8_4_k_cu_655cbe87_34274cuda3std3__45__cpo5beginE - _ZN39_INTERNAL_1474eac8_4_k_cu_655cbe87_34274cuda3std6ranges3__45__cpo9iter_moveE)
_ZN39_INTERNAL_1474eac8_4_k_cu_655cbe87_34274cuda3std6ranges3__45__cpo9iter_moveE:
	.zero		1
	.type		_ZN39_INTERNAL_1474eac8_4_k_cu_655cbe87_34274cuda3std3__45__cpo5beginE,@object
	.size		_ZN39_INTERNAL_1474eac8_4_k_cu_655cbe87_34274cuda3std3__45__cpo5beginE,(_ZN39_INTERNAL_1474eac8_4_k_cu_655cbe87_34274cuda3std3__441_GLOBAL__N__1474eac8_4_k_cu_655cbe87_34276ignoreE - _ZN39_INTERNAL_1474eac8_4_k_cu_655cbe87_34274cuda3std3__45__cpo5beginE)
_ZN39_INTERNAL_1474eac8_4_k_cu_655cbe87_34274cuda3std3__45__cpo5beginE:
	.zero		1
	.type		_ZN39_INTERNAL_1474eac8_4_k_cu_655cbe87_34274cuda3std3__441_GLOBAL__N__1474eac8_4_k_cu_655cbe87_34276ignoreE,@object
	.size		_ZN39_INTERNAL_1474eac8_4_k_cu_655cbe87_34274cuda3std3__441_GLOBAL__N__1474eac8_4_k_cu_655cbe87_34276ignoreE,(_ZN39_INTERNAL_1474eac8_4_k_cu_655cbe87_34274cute7productE - _ZN39_INTERNAL_1474eac8_4_k_cu_655cbe87_34274cuda3std3__441_GLOBAL__N__1474eac8_4_k_cu_655cbe87_34276ignoreE)
_ZN39_INTERNAL_1474eac8_4_k_cu_655cbe87_34274cuda3std3__441_GLOBAL__N__1474eac8_4_k_cu_655cbe87_34276ignoreE:
	.zero		1
	.type		_ZN39_INTERNAL_1474eac8_4_k_cu_655cbe87_34274cute7productE,@object
	.size		_ZN39_INTERNAL_1474eac8_4_k_cu_655cbe87_34274cute7productE,(_ZN39_INTERNAL_1474eac8_4_k_cu_655cbe87_34274cuda3std3__45__cpo3endE - _ZN39_INTERNAL_1474eac8_4_k_cu_655cbe87_34274cute7productE)
_ZN39_INTERNAL_1474eac8_4_k_cu_655cbe87_34274cute7productE:
	.zero		1
	.type		_ZN39_INTERNAL_1474eac8_4_k_cu_655cbe87_34274cuda3std3__45__cpo3endE,@object
	.size		_ZN39_INTERNAL_1474eac8_4_k_cu_655cbe87_34274cuda3std3__45__cpo3endE,(_ZN39_INTERNAL_1474eac8_4_k_cu_655cbe87_34274cuda3std3__419piecewise_constructE - _ZN39_INTERNAL_1474eac8_4_k_cu_655cbe87_34274cuda3std3__45__cpo3endE)
_ZN39_INTERNAL_1474eac8_4_k_cu_655cbe87_34274cuda3std3__45__cpo3endE:
	.zero		1
	.type		_ZN39_INTERNAL_1474eac8_4_k_cu_655cbe87_34274cuda3std3__419piecewise_constructE,@object
	.size		_ZN39_INTERNAL_1474eac8_4_k_cu_655cbe87_34274cuda3std3__419piecewise_constructE,(_ZN39_INTERNAL_1474eac8_4_k_cu_655cbe87_34274cuda3std3__45__cpo4cendE - _ZN39_INTERNAL_1474eac8_4_k_cu_655cbe87_34274cuda3std3__419piecewise_constructE)
_ZN39_INTERNAL_1474eac8_4_k_cu_655cbe87_34274cuda3std3__419piecewise_constructE:
	.zero		1
	.type		_ZN39_INTERNAL_1474eac8_4_k_cu_655cbe87_34274cuda3std3__45__cpo4cendE,@object
	.size		_ZN39_INTERNAL_1474eac8_4_k_cu_655cbe87_34274cuda3std3__45__cpo4cendE,(_ZN39_INTERNAL_1474eac8_4_k_cu_655cbe87_34274cuda3std6ranges3__45__cpo4swapE - _ZN39_INTERNAL_1474eac8_4_k_cu_655cbe87_34274cuda3std3__45__cpo4cendE)
_ZN39_INTERNAL_1474eac8_4_k_cu_655cbe87_34274cuda3std3__45__cpo4cendE:
	.zero		1
	.type		_ZN39_INTERNAL_1474eac8_4_k_cu_655cbe87_34274cuda3std6ranges3__45__cpo4swapE,@object
	.size		_ZN39_INTERNAL_1474eac8_4_k_cu_655cbe87_34274cuda3std6ranges3__45__cpo4swapE,(.L_7 - _ZN39_INTERNAL_1474eac8_4_k_cu_655cbe87_34274cuda3std6ranges3__45__cpo4swapE)
_ZN39_INTERNAL_1474eac8_4_k_cu_655cbe87_34274cuda3std6ranges3__45__cpo4swapE:
	.zero		1
.L_7:


//--------------------- .nv.constant0._ZN7cutlass13device_kernelINS_4gemm6kernel13GemmUniversalIN4cute5tupleIJiiiiEEENS1_10collective13CollectiveMmaINS1_40MainloopSm90TmaGmmaWarpSpecializedSparseILi8ENS5_IJNS4_1CILi1EEESB_SB_EEENS1_35KernelTmaWarpSpecializedCooperativeEEENS5_IJNSA_ILi256EEENSA_ILi64EEESG_EEENS_6half_tENS5_IJNS4_6LayoutINS5_IJiNS5_IJNSA_ILi2EEEiEEEiEEENS5_IJlNS5_IJSB_SK_EEElEEEEENSJ_INS5_IJNS5_IJNS5_IJNSA_ILi8EEESK_NSA_ILi4EEEEEEiEEENS5_IJNS5_IJNSA_ILi16EEESK_SK_EEEiEEEiEEENS5_IJNS5_IJNS5_IJSG_SU_NSA_ILi1024EEEEEENSA_ILi4096EEEEEENS5_IJNS5_IJSB_NSA_ILi512EEENSA_ILi32EEEEEElEEElEEEEEEEESI_NS5_IJlSB_lEEENS4_8TiledMMAINS4_8MMA_AtomIJNS4_4SM904GMMA6SPARSE26GMMA_64x64x32_F32F16F16_SSILNS1D_5MajorE0ELS1G_0ELNS1D_7ScaleInE1ELS1H_1ELNS1D_9SparseSelE0EEEEEENSJ_INS5_IJSK_SB_SB_EEENS5_IJSB_NSA_ILi0EEES1M_EEEEENS5_IJNS4_10UnderscoreES1P_S1P_EEEEENS4_13SM90_TMA_LOADENS4_14ComposedLayoutINS4_7SwizzleILi2ELi4ELi3EEENS4_25smem_sparse_ptr_flag_bitsILi2ELi16EEENSJ_INS5_IJNS5_IJSB_SQ_EEENS5_IJSK_S13_EEEEEENS5_IJNS5_IJS1M_SG_EEESN_EEEEEEEvNS4_8identityES1S_NS1T_INS1U_ILi3ELi4ELi3EEENS4_18smem_ptr_flag_bitsILi16EEENSJ_INS5_IJSQ_SG_EEENS5_IJSG_SB_EEEEEEEvS25_EENS_8epilogue10collective6detail29Sm90TmaWarpSpecializedAdapterINS2F_15DefaultEpilogueIfNS5_IJSB_llEEES2J_NS2E_6thread17LinearCombinationIfLi1EffLNS2K_9ScaleType4KindE0ELNS_15FloatRoundStyleE2EfEENS1_15EpilogueDefaultEEEEEvvEEEEvNT_6ParamsE --------------------------
	.section	.nv.constant0._ZN7cutlass13device_kernelINS_4gemm6kernel13GemmUniversalIN4cute5tupleIJiiiiEEENS1_10collective13CollectiveMmaINS1_40MainloopSm90TmaGmmaWarpSpecializedSparseILi8ENS5_IJNS4_1CILi1EEESB_SB_EEENS1_35KernelTmaWarpSpecializedCooperativeEEENS5_IJNSA_ILi256EEENSA_ILi64EEESG_EEENS_6half_tENS5_IJNS4_6LayoutINS5_IJiNS5_IJNSA_ILi2EEEiEEEiEEENS5_IJlNS5_IJSB_SK_EEElEEEEENSJ_INS5_IJNS5_IJNS5_IJNSA_ILi8EEESK_NSA_ILi4EEEEEEiEEENS5_IJNS5_IJNSA_ILi16EEESK_SK_EEEiEEEiEEENS5_IJNS5_IJNS5_IJSG_SU_NSA_ILi1024EEEEEENSA_ILi4096EEEEEENS5_IJNS5_IJSB_NSA_ILi512EEENSA_ILi32EEEEEElEEElEEEEEEEESI_NS5_IJlSB_lEEENS4_8TiledMMAINS4_8MMA_AtomIJNS4_4SM904GMMA6SPARSE26GMMA_64x64x32_F32F16F16_SSILNS1D_5MajorE0ELS1G_0ELNS1D_7ScaleInE1ELS1H_1ELNS1D_9SparseSelE0EEEEEENSJ_INS5_IJSK_SB_SB_EEENS5_IJSB_NSA_ILi0EEES1M_EEEEENS5_IJNS4_10UnderscoreES1P_S1P_EEEEENS4_13SM90_TMA_LOADENS4_14ComposedLayoutINS4_7SwizzleILi2ELi4ELi3EEENS4_25smem_sparse_ptr_flag_bitsILi2ELi16EEENSJ_INS5_IJNS5_IJSB_SQ_EEENS5_IJSK_S13_EEEEEENS5_IJNS5_IJS1M_SG_EEESN_EEEEEEEvNS4_8identityES1S_NS1T_INS1U_ILi3ELi4ELi3EEENS4_18smem_ptr_flag_bitsILi16EEENSJ_INS5_IJSQ_SG_EEENS5_IJSG_SB_EEEEEEEvS25_EENS_8epilogue10collective6detail29Sm90TmaWarpSpecializedAdapterINS2F_15DefaultEpilogueIfNS5_IJSB_llEEES2J_NS2E_6thread17LinearCombinationIfLi1EffLNS2K_9ScaleType4KindE0ELNS_15FloatRoundStyleE2EfEENS1_15EpilogueDefaultEEEEEvvEEEEvNT_6ParamsE,"a",@progbits
	.sectionflags	@""
	.align	4
.nv.constant0._ZN7cutlass13device_kernelINS_4gemm6kernel13GemmUniversalIN4cute5tupleIJiiiiEEENS1_10collective13CollectiveMmaINS1_40MainloopSm90TmaGmmaWarpSpecializedSparseILi8ENS5_IJNS4_1CILi1EEESB_SB_EEENS1_35KernelTmaWarpSpecializedCooperativeEEENS5_IJNSA_ILi256EEENSA_ILi64EEESG_EEENS_6half_tENS5_IJNS4_6LayoutINS5_IJiNS5_IJNSA_ILi2EEEiEEEiEEENS5_IJlNS5_IJSB_SK_EEElEEEEENSJ_INS5_IJNS5_IJNS5_IJNSA_ILi8EEESK_NSA_ILi4EEEEEEiEEENS5_IJNS5_IJNSA_ILi16EEESK_SK_EEEiEEEiEEENS5_IJNS5_IJNS5_IJSG_SU_NSA_ILi1024EEEEEENSA_ILi4096EEEEEENS5_IJNS5_IJSB_NSA_ILi512EEENSA_ILi32EEEEEElEEElEEEEEEEESI_NS5_IJlSB_lEEENS4_8TiledMMAINS4_8MMA_AtomIJNS4_4SM904GMMA6SPARSE26GMMA_64x64x32_F32F16F16_SSILNS1D_5MajorE0ELS1G_0ELNS1D_7ScaleInE1ELS1H_1ELNS1D_9SparseSelE0EEEEEENSJ_INS5_IJSK_SB_SB_EEENS5_IJSB_NSA_ILi0EEES1M_EEEEENS5_IJNS4_10UnderscoreES1P_S1P_EEEEENS4_13SM90_TMA_LOADENS4_14ComposedLayoutINS4_7SwizzleILi2ELi4ELi3EEENS4_25smem_sparse_ptr_flag_bitsILi2ELi16EEENSJ_INS5_IJNS5_IJSB_SQ_EEENS5_IJSK_S13_EEEEEENS5_IJNS5_IJS1M_SG_EEESN_EEEEEEEvNS4_8identityES1S_NS1T_INS1U_ILi3ELi4ELi3EEENS4_18smem_ptr_flag_bitsILi16EEENSJ_INS5_IJSQ_SG_EEENS5_IJSG_SB_EEEEEEEvS25_EENS_8epilogue10collective6detail29Sm90TmaWarpSpecializedAdapterINS2F_15DefaultEpilogueIfNS5_IJSB_llEEES2J_NS2E_6thread17LinearCombinationIfLi1EffLNS2K_9ScaleType4KindE0ELNS_15FloatRoundStyleE2EfEENS1_15EpilogueDefaultEEEEEvvEEEEvNT_6ParamsE:
	.zero		1920


//--------------------- SYMBOLS --------------------------

	.type		.nv.reservedSmem.offset0,@object
	.size		.nv.reservedSmem.offset0,0x4
